//
// Generated by NVIDIA NVVM Compiler
//
// Compiler Build ID: CL-36424714
// Cuda compilation tools, release 13.0, V13.0.88
// Based on NVVM 20.0.0
//

.version 9.0
.target sm_100
.address_size 64

	// .globl	_Z30sqmatAdd_1ItemPerThread_KernelPfS_S_i

.visible .entry _Z30sqmatAdd_1ItemPerThread_KernelPfS_S_i(
	.param .u64 .ptr .align 1 _Z30sqmatAdd_1ItemPerThread_KernelPfS_S_i_param_0,
	.param .u64 .ptr .align 1 _Z30sqmatAdd_1ItemPerThread_KernelPfS_S_i_param_1,
	.param .u64 .ptr .align 1 _Z30sqmatAdd_1ItemPerThread_KernelPfS_S_i_param_2,
	.param .u32 _Z30sqmatAdd_1ItemPerThread_KernelPfS_S_i_param_3
)
{
	.reg .pred 	%p<2>;
	.reg .b32 	%r<14>;
	.reg .b32 	%f<4>;
	.reg .b64 	%rd<11>;

	ld.param.u64 	%rd1, [_Z30sqmatAdd_1ItemPerThread_KernelPfS_S_i_param_0];
	ld.param.u64 	%rd2, [_Z30sqmatAdd_1ItemPerThread_KernelPfS_S_i_param_1];
	ld.param.u64 	%rd3, [_Z30sqmatAdd_1ItemPerThread_KernelPfS_S_i_param_2];
	ld.param.u32 	%r4, [_Z30sqmatAdd_1ItemPerThread_KernelPfS_S_i_param_3];
	mov.u32 	%r5, %ntid.x;
	mov.u32 	%r6, %ctaid.x;
	mov.u32 	%r7, %tid.x;
	mad.lo.s32 	%r1, %r5, %r6, %r7;
	mov.u32 	%r8, %ntid.y;
	mov.u32 	%r9, %ctaid.y;
	mov.u32 	%r10, %tid.y;
	mad.lo.s32 	%r11, %r8, %r9, %r10;
	max.s32 	%r12, %r1, %r11;
	setp.ge.s32 	%p1, %r12, %r4;
	@%p1 bra 	$L__BB0_2;
	cvta.to.global.u64 	%rd4, %rd1;
	cvta.to.global.u64 	%rd5, %rd2;
	cvta.to.global.u64 	%rd6, %rd3;
	mad.lo.s32 	%r13, %r4, %r11, %r1;
	mul.wide.s32 	%rd7, %r13, 4;
	add.s64 	%rd8, %rd4, %rd7;
	ld.global.f32 	%f1, [%rd8];
	add.s64 	%rd9, %rd5, %rd7;
	ld.global.f32 	%f2, [%rd9];
	add.f32 	%f3, %f1, %f2;
	add.s64 	%rd10, %rd6, %rd7;
	st.global.f32 	[%rd10], %f3;
$L__BB0_2:
	ret;

}
	// .globl	_Z29sqmatAdd_1RowPerThread_KernelPfS_S_i
.visible .entry _Z29sqmatAdd_1RowPerThread_KernelPfS_S_i(
	.param .u64 .ptr .align 1 _Z29sqmatAdd_1RowPerThread_KernelPfS_S_i_param_0,
	.param .u64 .ptr .align 1 _Z29sqmatAdd_1RowPerThread_KernelPfS_S_i_param_1,
	.param .u64 .ptr .align 1 _Z29sqmatAdd_1RowPerThread_KernelPfS_S_i_param_2,
	.param .u32 _Z29sqmatAdd_1RowPerThread_KernelPfS_S_i_param_3
)
{
	.reg .pred 	%p<12>;
	.reg .b32 	%r<31>;
	.reg .b32 	%f<88>;
	.reg .b64 	%rd<56>;

	ld.param.u64 	%rd22, [_Z29sqmatAdd_1RowPerThread_KernelPfS_S_i_param_0];
	ld.param.u64 	%rd23, [_Z29sqmatAdd_1RowPerThread_KernelPfS_S_i_param_1];
	ld.param.u64 	%rd24, [_Z29sqmatAdd_1RowPerThread_KernelPfS_S_i_param_2];
	ld.param.u32 	%r18, [_Z29sqmatAdd_1RowPerThread_KernelPfS_S_i_param_3];
	cvta.to.global.u64 	%rd1, %rd24;
	cvta.to.global.u64 	%rd2, %rd23;
	cvta.to.global.u64 	%rd3, %rd22;
	mov.u32 	%r19, %ntid.y;
	mov.u32 	%r20, %ctaid.y;
	mov.u32 	%r21, %tid.y;
	mad.lo.s32 	%r1, %r19, %r20, %r21;
	setp.ge.s32 	%p1, %r1, %r18;
	setp.lt.s32 	%p2, %r18, 1;
	or.pred  	%p3, %p1, %p2;
	@%p3 bra 	$L__BB1_13;
	mul.lo.s32 	%r2, %r18, %r1;
	and.b32  	%r3, %r18, 15;
	setp.lt.u32 	%p4, %r18, 16;
	mov.b32 	%r28, 0;
	@%p4 bra 	$L__BB1_4;
	and.b32  	%r28, %r18, 2147483632;
	neg.s32 	%r26, %r28;
	mul.wide.u32 	%rd25, %r2, 4;
	add.s64 	%rd26, %rd25, 32;
	add.s64 	%rd52, %rd1, %rd26;
	add.s64 	%rd51, %rd2, %rd26;
	add.s64 	%rd50, %rd3, %rd26;
$L__BB1_3:
	.pragma "nounroll";
	ld.global.f32 	%f1, [%rd50+-32];
	ld.global.f32 	%f2, [%rd51+-32];
	add.f32 	%f3, %f1, %f2;
	st.global.f32 	[%rd52+-32], %f3;
	ld.global.f32 	%f4, [%rd50+-28];
	ld.global.f32 	%f5, [%rd51+-28];
	add.f32 	%f6, %f4, %f5;
	st.global.f32 	[%rd52+-28], %f6;
	ld.global.f32 	%f7, [%rd50+-24];
	ld.global.f32 	%f8, [%rd51+-24];
	add.f32 	%f9, %f7, %f8;
	st.global.f32 	[%rd52+-24], %f9;
	ld.global.f32 	%f10, [%rd50+-20];
	ld.global.f32 	%f11, [%rd51+-20];
	add.f32 	%f12, %f10, %f11;
	st.global.f32 	[%rd52+-20], %f12;
	ld.global.f32 	%f13, [%rd50+-16];
	ld.global.f32 	%f14, [%rd51+-16];
	add.f32 	%f15, %f13, %f14;
	st.global.f32 	[%rd52+-16], %f15;
	ld.global.f32 	%f16, [%rd50+-12];
	ld.global.f32 	%f17, [%rd51+-12];
	add.f32 	%f18, %f16, %f17;
	st.global.f32 	[%rd52+-12], %f18;
	ld.global.f32 	%f19, [%rd50+-8];
	ld.global.f32 	%f20, [%rd51+-8];
	add.f32 	%f21, %f19, %f20;
	st.global.f32 	[%rd52+-8], %f21;
	ld.global.f32 	%f22, [%rd50+-4];
	ld.global.f32 	%f23, [%rd51+-4];
	add.f32 	%f24, %f22, %f23;
	st.global.f32 	[%rd52+-4], %f24;
	ld.global.f32 	%f25, [%rd50];
	ld.global.f32 	%f26, [%rd51];
	add.f32 	%f27, %f25, %f26;
	st.global.f32 	[%rd52], %f27;
	ld.global.f32 	%f28, [%rd50+4];
	ld.global.f32 	%f29, [%rd51+4];
	add.f32 	%f30, %f28, %f29;
	st.global.f32 	[%rd52+4], %f30;
	ld.global.f32 	%f31, [%rd50+8];
	ld.global.f32 	%f32, [%rd51+8];
	add.f32 	%f33, %f31, %f32;
	st.global.f32 	[%rd52+8], %f33;
	ld.global.f32 	%f34, [%rd50+12];
	ld.global.f32 	%f35, [%rd51+12];
	add.f32 	%f36, %f34, %f35;
	st.global.f32 	[%rd52+12], %f36;
	ld.global.f32 	%f37, [%rd50+16];
	ld.global.f32 	%f38, [%rd51+16];
	add.f32 	%f39, %f37, %f38;
	st.global.f32 	[%rd52+16], %f39;
	ld.global.f32 	%f40, [%rd50+20];
	ld.global.f32 	%f41, [%rd51+20];
	add.f32 	%f42, %f40, %f41;
	st.global.f32 	[%rd52+20], %f42;
	ld.global.f32 	%f43, [%rd50+24];
	ld.global.f32 	%f44, [%rd51+24];
	add.f32 	%f45, %f43, %f44;
	st.global.f32 	[%rd52+24], %f45;
	ld.global.f32 	%f46, [%rd50+28];
	ld.global.f32 	%f47, [%rd51+28];
	add.f32 	%f48, %f46, %f47;
	st.global.f32 	[%rd52+28], %f48;
	add.s32 	%r26, %r26, 16;
	add.s64 	%rd52, %rd52, 64;
	add.s64 	%rd51, %rd51, 64;
	add.s64 	%rd50, %rd50, 64;
	setp.ne.s32 	%p5, %r26, 0;
	@%p5 bra 	$L__BB1_3;
$L__BB1_4:
	setp.eq.s32 	%p6, %r3, 0;
	@%p6 bra 	$L__BB1_13;
	and.b32  	%r9, %r18, 7;
	setp.lt.u32 	%p7, %r3, 8;
	@%p7 bra 	$L__BB1_7;
	add.s32 	%r23, %r28, %r2;
	mul.wide.u32 	%rd27, %r23, 4;
	add.s64 	%rd28, %rd3, %rd27;
	ld.global.f32 	%f49, [%rd28];
	add.s64 	%rd29, %rd2, %rd27;
	ld.global.f32 	%f50, [%rd29];
	add.f32 	%f51, %f49, %f50;
	add.s64 	%rd30, %rd1, %rd27;
	st.global.f32 	[%rd30], %f51;
	cvt.u64.u32 	%rd31, %r2;
	cvt.u64.u32 	%rd32, %r28;
	add.s64 	%rd33, %rd32, %rd31;
	shl.b64 	%rd34, %rd33, 2;
	add.s64 	%rd35, %rd3, %rd34;
	ld.global.f32 	%f52, [%rd35+4];
	add.s64 	%rd36, %rd2, %rd34;
	ld.global.f32 	%f53, [%rd36+4];
	add.f32 	%f54, %f52, %f53;
	add.s64 	%rd37, %rd1, %rd34;
	st.global.f32 	[%rd37+4], %f54;
	ld.global.f32 	%f55, [%rd35+8];
	ld.global.f32 	%f56, [%rd36+8];
	add.f32 	%f57, %f55, %f56;
	st.global.f32 	[%rd37+8], %f57;
	ld.global.f32 	%f58, [%rd35+12];
	ld.global.f32 	%f59, [%rd36+12];
	add.f32 	%f60, %f58, %f59;
	st.global.f32 	[%rd37+12], %f60;
	ld.global.f32 	%f61, [%rd35+16];
	ld.global.f32 	%f62, [%rd36+16];
	add.f32 	%f63, %f61, %f62;
	st.global.f32 	[%rd37+16], %f63;
	ld.global.f32 	%f64, [%rd35+20];
	ld.global.f32 	%f65, [%rd36+20];
	add.f32 	%f66, %f64, %f65;
	st.global.f32 	[%rd37+20], %f66;
	ld.global.f32 	%f67, [%rd35+24];
	ld.global.f32 	%f68, [%rd36+24];
	add.f32 	%f69, %f67, %f68;
	st.global.f32 	[%rd37+24], %f69;
	ld.global.f32 	%f70, [%rd35+28];
	ld.global.f32 	%f71, [%rd36+28];
	add.f32 	%f72, %f70, %f71;
	st.global.f32 	[%rd37+28], %f72;
	add.s32 	%r28, %r28, 8;
$L__BB1_7:
	setp.eq.s32 	%p8, %r9, 0;
	@%p8 bra 	$L__BB1_13;
	and.b32  	%r12, %r18, 3;
	setp.lt.u32 	%p9, %r9, 4;
	@%p9 bra 	$L__BB1_10;
	add.s32 	%r24, %r28, %r2;
	mul.wide.u32 	%rd38, %r24, 4;
	add.s64 	%rd39, %rd3, %rd38;
	ld.global.f32 	%f73, [%rd39];
	add.s64 	%rd40, %rd2, %rd38;
	ld.global.f32 	%f74, [%rd40];
	add.f32 	%f75, %f73, %f74;
	add.s64 	%rd41, %rd1, %rd38;
	st.global.f32 	[%rd41], %f75;
	cvt.u64.u32 	%rd42, %r2;
	cvt.u64.u32 	%rd43, %r28;
	add.s64 	%rd44, %rd43, %rd42;
	shl.b64 	%rd45, %rd44, 2;
	add.s64 	%rd46, %rd3, %rd45;
	ld.global.f32 	%f76, [%rd46+4];
	add.s64 	%rd47, %rd2, %rd45;
	ld.global.f32 	%f77, [%rd47+4];
	add.f32 	%f78, %f76, %f77;
	add.s64 	%rd48, %rd1, %rd45;
	st.global.f32 	[%rd48+4], %f78;
	ld.global.f32 	%f79, [%rd46+8];
	ld.global.f32 	%f80, [%rd47+8];
	add.f32 	%f81, %f79, %f80;
	st.global.f32 	[%rd48+8], %f81;
	ld.global.f32 	%f82, [%rd46+12];
	ld.global.f32 	%f83, [%rd47+12];
	add.f32 	%f84, %f82, %f83;
	st.global.f32 	[%rd48+12], %f84;
	add.s32 	%r28, %r28, 4;
$L__BB1_10:
	setp.eq.s32 	%p10, %r12, 0;
	@%p10 bra 	$L__BB1_13;
	add.s32 	%r25, %r28, %r2;
	mul.wide.u32 	%rd49, %r25, 4;
	add.s64 	%rd55, %rd1, %rd49;
	add.s64 	%rd54, %rd2, %rd49;
	add.s64 	%rd53, %rd3, %rd49;
	neg.s32 	%r30, %r12;
$L__BB1_12:
	.pragma "nounroll";
	ld.global.f32 	%f85, [%rd53];
	ld.global.f32 	%f86, [%rd54];
	add.f32 	%f87, %f85, %f86;
	st.global.f32 	[%rd55], %f87;
	add.s64 	%rd55, %rd55, 4;
	add.s64 	%rd54, %rd54, 4;
	add.s64 	%rd53, %rd53, 4;
	add.s32 	%r30, %r30, 1;
	setp.ne.s32 	%p11, %r30, 0;
	@%p11 bra 	$L__BB1_12;
$L__BB1_13:
	ret;

}
	// .globl	_Z29sqmatAdd_1ColPerThread_KernelPfS_S_i
.visible .entry _Z29sqmatAdd_1ColPerThread_KernelPfS_S_i(
	.param .u64 .ptr .align 1 _Z29sqmatAdd_1ColPerThread_KernelPfS_S_i_param_0,
	.param .u64 .ptr .align 1 _Z29sqmatAdd_1ColPerThread_KernelPfS_S_i_param_1,
	.param .u64 .ptr .align 1 _Z29sqmatAdd_1ColPerThread_KernelPfS_S_i_param_2,
	.param .u32 _Z29sqmatAdd_1ColPerThread_KernelPfS_S_i_param_3
)
{
	.reg .pred 	%p<12>;
	.reg .b32 	%r<38>;
	.reg .b32 	%f<88>;
	.reg .b64 	%rd<101>;

	ld.param.u64 	%rd4, [_Z29sqmatAdd_1ColPerThread_KernelPfS_S_i_param_0];
	ld.param.u64 	%rd5, [_Z29sqmatAdd_1ColPerThread_KernelPfS_S_i_param_1];
	ld.param.u64 	%rd6, [_Z29sqmatAdd_1ColPerThread_KernelPfS_S_i_param_2];
	ld.param.u32 	%r23, [_Z29sqmatAdd_1ColPerThread_KernelPfS_S_i_param_3];
	cvta.to.global.u64 	%rd1, %rd6;
	cvta.to.global.u64 	%rd2, %rd5;
	cvta.to.global.u64 	%rd3, %rd4;
	mov.u32 	%r24, %ntid.x;
	mov.u32 	%r25, %ctaid.x;
	mov.u32 	%r26, %tid.x;
	mad.lo.s32 	%r1, %r24, %r25, %r26;
	setp.ge.s32 	%p1, %r1, %r23;
	setp.lt.s32 	%p2, %r23, 1;
	or.pred  	%p3, %p1, %p2;
	@%p3 bra 	$L__BB2_13;
	add.s32 	%r28, %r23, -1;
	and.b32  	%r2, %r23, 15;
	setp.lt.u32 	%p4, %r28, 15;
	mov.b32 	%r34, 0;
	@%p4 bra 	$L__BB2_4;
	and.b32  	%r34, %r23, 2147483632;
	neg.s32 	%r32, %r34;
	shl.b32 	%r5, %r23, 4;
	mul.wide.u32 	%rd11, %r23, 4;
	mov.u32 	%r31, %r1;
$L__BB2_3:
	.pragma "nounroll";
	mul.wide.s32 	%rd7, %r31, 4;
	add.s64 	%rd8, %rd3, %rd7;
	ld.global.f32 	%f1, [%rd8];
	add.s64 	%rd9, %rd2, %rd7;
	ld.global.f32 	%f2, [%rd9];
	add.f32 	%f3, %f1, %f2;
	add.s64 	%rd10, %rd1, %rd7;
	st.global.f32 	[%rd10], %f3;
	add.s64 	%rd12, %rd8, %rd11;
	ld.global.f32 	%f4, [%rd12];
	add.s64 	%rd13, %rd9, %rd11;
	ld.global.f32 	%f5, [%rd13];
	add.f32 	%f6, %f4, %f5;
	add.s64 	%rd14, %rd10, %rd11;
	st.global.f32 	[%rd14], %f6;
	add.s64 	%rd15, %rd12, %rd11;
	ld.global.f32 	%f7, [%rd15];
	add.s64 	%rd16, %rd13, %rd11;
	ld.global.f32 	%f8, [%rd16];
	add.f32 	%f9, %f7, %f8;
	add.s64 	%rd17, %rd14, %rd11;
	st.global.f32 	[%rd17], %f9;
	add.s64 	%rd18, %rd15, %rd11;
	ld.global.f32 	%f10, [%rd18];
	add.s64 	%rd19, %rd16, %rd11;
	ld.global.f32 	%f11, [%rd19];
	add.f32 	%f12, %f10, %f11;
	add.s64 	%rd20, %rd17, %rd11;
	st.global.f32 	[%rd20], %f12;
	add.s64 	%rd21, %rd18, %rd11;
	ld.global.f32 	%f13, [%rd21];
	add.s64 	%rd22, %rd19, %rd11;
	ld.global.f32 	%f14, [%rd22];
	add.f32 	%f15, %f13, %f14;
	add.s64 	%rd23, %rd20, %rd11;
	st.global.f32 	[%rd23], %f15;
	add.s64 	%rd24, %rd21, %rd11;
	ld.global.f32 	%f16, [%rd24];
	add.s64 	%rd25, %rd22, %rd11;
	ld.global.f32 	%f17, [%rd25];
	add.f32 	%f18, %f16, %f17;
	add.s64 	%rd26, %rd23, %rd11;
	st.global.f32 	[%rd26], %f18;
	add.s64 	%rd27, %rd24, %rd11;
	ld.global.f32 	%f19, [%rd27];
	add.s64 	%rd28, %rd25, %rd11;
	ld.global.f32 	%f20, [%rd28];
	add.f32 	%f21, %f19, %f20;
	add.s64 	%rd29, %rd26, %rd11;
	st.global.f32 	[%rd29], %f21;
	add.s64 	%rd30, %rd27, %rd11;
	ld.global.f32 	%f22, [%rd30];
	add.s64 	%rd31, %rd28, %rd11;
	ld.global.f32 	%f23, [%rd31];
	add.f32 	%f24, %f22, %f23;
	add.s64 	%rd32, %rd29, %rd11;
	st.global.f32 	[%rd32], %f24;
	add.s64 	%rd33, %rd30, %rd11;
	ld.global.f32 	%f25, [%rd33];
	add.s64 	%rd34, %rd31, %rd11;
	ld.global.f32 	%f26, [%rd34];
	add.f32 	%f27, %f25, %f26;
	add.s64 	%rd35, %rd32, %rd11;
	st.global.f32 	[%rd35], %f27;
	add.s64 	%rd36, %rd33, %rd11;
	ld.global.f32 	%f28, [%rd36];
	add.s64 	%rd37, %rd34, %rd11;
	ld.global.f32 	%f29, [%rd37];
	add.f32 	%f30, %f28, %f29;
	add.s64 	%rd38, %rd35, %rd11;
	st.global.f32 	[%rd38], %f30;
	add.s64 	%rd39, %rd36, %rd11;
	ld.global.f32 	%f31, [%rd39];
	add.s64 	%rd40, %rd37, %rd11;
	ld.global.f32 	%f32, [%rd40];
	add.f32 	%f33, %f31, %f32;
	add.s64 	%rd41, %rd38, %rd11;
	st.global.f32 	[%rd41], %f33;
	add.s64 	%rd42, %rd39, %rd11;
	ld.global.f32 	%f34, [%rd42];
	add.s64 	%rd43, %rd40, %rd11;
	ld.global.f32 	%f35, [%rd43];
	add.f32 	%f36, %f34, %f35;
	add.s64 	%rd44, %rd41, %rd11;
	st.global.f32 	[%rd44], %f36;
	add.s64 	%rd45, %rd42, %rd11;
	ld.global.f32 	%f37, [%rd45];
	add.s64 	%rd46, %rd43, %rd11;
	ld.global.f32 	%f38, [%rd46];
	add.f32 	%f39, %f37, %f38;
	add.s64 	%rd47, %rd44, %rd11;
	st.global.f32 	[%rd47], %f39;
	add.s64 	%rd48, %rd45, %rd11;
	ld.global.f32 	%f40, [%rd48];
	add.s64 	%rd49, %rd46, %rd11;
	ld.global.f32 	%f41, [%rd49];
	add.f32 	%f42, %f40, %f41;
	add.s64 	%rd50, %rd47, %rd11;
	st.global.f32 	[%rd50], %f42;
	add.s64 	%rd51, %rd48, %rd11;
	ld.global.f32 	%f43, [%rd51];
	add.s64 	%rd52, %rd49, %rd11;
	ld.global.f32 	%f44, [%rd52];
	add.f32 	%f45, %f43, %f44;
	add.s64 	%rd53, %rd50, %rd11;
	st.global.f32 	[%rd53], %f45;
	add.s64 	%rd54, %rd51, %rd11;
	ld.global.f32 	%f46, [%rd54];
	add.s64 	%rd55, %rd52, %rd11;
	ld.global.f32 	%f47, [%rd55];
	add.f32 	%f48, %f46, %f47;
	add.s64 	%rd56, %rd53, %rd11;
	st.global.f32 	[%rd56], %f48;
	add.s32 	%r32, %r32, 16;
	add.s32 	%r31, %r31, %r5;
	setp.ne.s32 	%p5, %r32, 0;
	@%p5 bra 	$L__BB2_3;
$L__BB2_4:
	setp.eq.s32 	%p6, %r2, 0;
	@%p6 bra 	$L__BB2_13;
	and.b32  	%r11, %r23, 7;
	setp.lt.u32 	%p7, %r2, 8;
	@%p7 bra 	$L__BB2_7;
	mad.lo.s32 	%r29, %r34, %r23, %r1;
	mul.wide.s32 	%rd57, %r29, 4;
	add.s64 	%rd58, %rd3, %rd57;
	ld.global.f32 	%f49, [%rd58];
	add.s64 	%rd59, %rd2, %rd57;
	ld.global.f32 	%f50, [%rd59];
	add.f32 	%f51, %f49, %f50;
	add.s64 	%rd60, %rd1, %rd57;
	st.global.f32 	[%rd60], %f51;
	mul.wide.u32 	%rd61, %r23, 4;
	add.s64 	%rd62, %rd58, %rd61;
	ld.global.f32 	%f52, [%rd62];
	add.s64 	%rd63, %rd59, %rd61;
	ld.global.f32 	%f53, [%rd63];
	add.f32 	%f54, %f52, %f53;
	add.s64 	%rd64, %rd60, %rd61;
	st.global.f32 	[%rd64], %f54;
	add.s64 	%rd65, %rd62, %rd61;
	ld.global.f32 	%f55, [%rd65];
	add.s64 	%rd66, %rd63, %rd61;
	ld.global.f32 	%f56, [%rd66];
	add.f32 	%f57, %f55, %f56;
	add.s64 	%rd67, %rd64, %rd61;
	st.global.f32 	[%rd67], %f57;
	add.s64 	%rd68, %rd65, %rd61;
	ld.global.f32 	%f58, [%rd68];
	add.s64 	%rd69, %rd66, %rd61;
	ld.global.f32 	%f59, [%rd69];
	add.f32 	%f60, %f58, %f59;
	add.s64 	%rd70, %rd67, %rd61;
	st.global.f32 	[%rd70], %f60;
	add.s64 	%rd71, %rd68, %rd61;
	ld.global.f32 	%f61, [%rd71];
	add.s64 	%rd72, %rd69, %rd61;
	ld.global.f32 	%f62, [%rd72];
	add.f32 	%f63, %f61, %f62;
	add.s64 	%rd73, %rd70, %rd61;
	st.global.f32 	[%rd73], %f63;
	add.s64 	%rd74, %rd71, %rd61;
	ld.global.f32 	%f64, [%rd74];
	add.s64 	%rd75, %rd72, %rd61;
	ld.global.f32 	%f65, [%rd75];
	add.f32 	%f66, %f64, %f65;
	add.s64 	%rd76, %rd73, %rd61;
	st.global.f32 	[%rd76], %f66;
	add.s64 	%rd77, %rd74, %rd61;
	ld.global.f32 	%f67, [%rd77];
	add.s64 	%rd78, %rd75, %rd61;
	ld.global.f32 	%f68, [%rd78];
	add.f32 	%f69, %f67, %f68;
	add.s64 	%rd79, %rd76, %rd61;
	st.global.f32 	[%rd79], %f69;
	add.s64 	%rd80, %rd77, %rd61;
	ld.global.f32 	%f70, [%rd80];
	add.s64 	%rd81, %rd78, %rd61;
	ld.global.f32 	%f71, [%rd81];
	add.f32 	%f72, %f70, %f71;
	add.s64 	%rd82, %rd79, %rd61;
	st.global.f32 	[%rd82], %f72;
	add.s32 	%r34, %r34, 8;
$L__BB2_7:
	setp.eq.s32 	%p8, %r11, 0;
	@%p8 bra 	$L__BB2_13;
	and.b32  	%r14, %r23, 3;
	setp.lt.u32 	%p9, %r11, 4;
	@%p9 bra 	$L__BB2_10;
	mad.lo.s32 	%r30, %r34, %r23, %r1;
	mul.wide.s32 	%rd83, %r30, 4;
	add.s64 	%rd84, %rd3, %rd83;
	ld.global.f32 	%f73, [%rd84];
	add.s64 	%rd85, %rd2, %rd83;
	ld.global.f32 	%f74, [%rd85];
	add.f32 	%f75, %f73, %f74;
	add.s64 	%rd86, %rd1, %rd83;
	st.global.f32 	[%rd86], %f75;
	mul.wide.u32 	%rd87, %r23, 4;
	add.s64 	%rd88, %rd84, %rd87;
	ld.global.f32 	%f76, [%rd88];
	add.s64 	%rd89, %rd85, %rd87;
	ld.global.f32 	%f77, [%rd89];
	add.f32 	%f78, %f76, %f77;
	add.s64 	%rd90, %rd86, %rd87;
	st.global.f32 	[%rd90], %f78;
	add.s64 	%rd91, %rd88, %rd87;
	ld.global.f32 	%f79, [%rd91];
	add.s64 	%rd92, %rd89, %rd87;
	ld.global.f32 	%f80, [%rd92];
	add.f32 	%f81, %f79, %f80;
	add.s64 	%rd93, %rd90, %rd87;
	st.global.f32 	[%rd93], %f81;
	add.s64 	%rd94, %rd91, %rd87;
	ld.global.f32 	%f82, [%rd94];
	add.s64 	%rd95, %rd92, %rd87;
	ld.global.f32 	%f83, [%rd95];
	add.f32 	%f84, %f82, %f83;
	add.s64 	%rd96, %rd93, %rd87;
	st.global.f32 	[%rd96], %f84;
	add.s32 	%r34, %r34, 4;
$L__BB2_10:
	setp.eq.s32 	%p10, %r14, 0;
	@%p10 bra 	$L__BB2_13;
	mad.lo.s32 	%r37, %r34, %r23, %r1;
	neg.s32 	%r36, %r14;
$L__BB2_12:
	.pragma "nounroll";
	mul.wide.s32 	%rd97, %r37, 4;
	add.s64 	%rd98, %rd1, %rd97;
	add.s64 	%rd99, %rd2, %rd97;
	add.s64 	%rd100, %rd3, %rd97;
	ld.global.f32 	%f85, [%rd100];
	ld.global.f32 	%f86, [%rd99];
	add.f32 	%f87, %f85, %f86;
	st.global.f32 	[%rd98], %f87;
	add.s32 	%r37, %r37, %r23;
	add.s32 	%r36, %r36, 1;
	setp.ne.s32 	%p11, %r36, 0;
	@%p11 bra 	$L__BB2_12;
$L__BB2_13:
	ret;

}


// ===== COMPILED SASS (sm_100) =====

	.target	sm_100

	.elftype	@"ET_EXEC"


//--------------------- .note.nv.tkinfo           --------------------------
	.section	.note.nv.tkinfo,"",@"SHT_NOTE"
	.sectionflags	@"SHF_NOTE_NV_TKINFO"
	.tkinfo
        /*0018*/ 	.word	0x00000002
        /*0030*/ 	.string	""
        /*0030*/ 	.string	"ptxas"
        /*0030*/ 	.string	"Cuda compilation tools, release 13.0, V13.0.88"
        /*0030*/ 	.string	"Build cuda_13.0.r13.0/compiler.36424714_0"
        /*0030*/ 	.string	"-arch sm_100 -m 64 "



//--------------------- .note.nv.cuinfo           --------------------------
	.section	.note.nv.cuinfo,"",@"SHT_NOTE"
	.sectionflags	@"SHF_NOTE_NV_CUINFO"
        /*0018*/ 	.short	0x0002
        /*001a*/ 	.short	0x0064
        /*001c*/ 	.short	0x0082
	.zero		2


//--------------------- .nv.info                  --------------------------
	.section	.nv.info,"",@"SHT_CUDA_INFO"
	.align	4


	//----- nvinfo : EIATTR_REGCOUNT
	.align		4
        /*0000*/ 	.byte	0x04, 0x2f
        /*0002*/ 	.short	(.L_1 - .L_0)
	.align		4
.L_0:
        /*0004*/ 	.word	index@(_Z30sqmatAdd_1ItemPerThread_KernelPfS_S_i)
        /*0008*/ 	.word	0x0000000c


	//----- nvinfo : EIATTR_FRAME_SIZE
	.align		4
.L_1:
        /*000c*/ 	.byte	0x04, 0x11
        /*000e*/ 	.short	(.L_3 - .L_2)
	.align		4
.L_2:
        /*0010*/ 	.word	index@(_Z30sqmatAdd_1ItemPerThread_KernelPfS_S_i)
        /*0014*/ 	.word	0x00000000


	//----- nvinfo : EIATTR_REGCOUNT
	.align		4
.L_3:
        /*0018*/ 	.byte	0x04, 0x2f
        /*001a*/ 	.short	(.L_5 - .L_4)
	.align		4
.L_4:
        /*001c*/ 	.word	index@(_Z29sqmatAdd_1RowPerThread_KernelPfS_S_i)
        /*0020*/ 	.word	0x00000014


	//----- nvinfo : EIATTR_FRAME_SIZE
	.align		4
.L_5:
        /*0024*/ 	.byte	0x04, 0x11
        /*0026*/ 	.short	(.L_7 - .L_6)
	.align		4
.L_6:
        /*0028*/ 	.word	index@(_Z29sqmatAdd_1RowPerThread_KernelPfS_S_i)
        /*002c*/ 	.word	0x00000000


	//----- nvinfo : EIATTR_REGCOUNT
	.align		4
.L_7:
        /*0030*/ 	.byte	0x04, 0x2f
        /*0032*/ 	.short	(.L_9 - .L_8)
	.align		4
.L_8:
        /*0034*/ 	.word	index@(_Z29sqmatAdd_1ColPerThread_KernelPfS_S_i)
        /*0038*/ 	.word	0x0000001c


	//----- nvinfo : EIATTR_FRAME_SIZE
	.align		4
.L_9:
        /*003c*/ 	.byte	0x04, 0x11
        /*003e*/ 	.short	(.L_11 - .L_10)
	.align		4
.L_10:
        /*0040*/ 	.word	index@(_Z29sqmatAdd_1ColPerThread_KernelPfS_S_i)
        /*0044*/ 	.word	0x00000000


	//----- nvinfo : EIATTR_MIN_STACK_SIZE
	.align		4
.L_11:
        /*0048*/ 	.byte	0x04, 0x12
        /*004a*/ 	.short	(.L_13 - .L_12)
	.align		4
.L_12:
        /*004c*/ 	.word	index@(_Z29sqmatAdd_1ColPerThread_KernelPfS_S_i)
        /*0050*/ 	.word	0x00000000


	//----- nvinfo : EIATTR_MIN_STACK_SIZE
	.align		4
.L_13:
        /*0054*/ 	.byte	0x04, 0x12
        /*0056*/ 	.short	(.L_15 - .L_14)
	.align		4
.L_14:
        /*0058*/ 	.word	index@(_Z29sqmatAdd_1RowPerThread_KernelPfS_S_i)
        /*005c*/ 	.word	0x00000000


	//----- nvinfo : EIATTR_MIN_STACK_SIZE
	.align		4
.L_15:
        /*0060*/ 	.byte	0x04, 0x12
        /*0062*/ 	.short	(.L_17 - .L_16)
	.align		4
.L_16:
        /*0064*/ 	.word	index@(_Z30sqmatAdd_1ItemPerThread_KernelPfS_S_i)
        /*0068*/ 	.word	0x00000000
.L_17:


//--------------------- .nv.compat                --------------------------
	.section	.nv.compat,"",@"SHT_CUDA_COMPAT_INFO"
	.align	4
        /*0000*/ 	.byte	0x02, 0x09, 0x00, 0x00, 0x02, 0x02, 0x01, 0x00, 0x02, 0x05, 0x05, 0x00, 0x03, 0x07, 0x01, 0x01
        /*0010*/ 	.byte	0x02, 0x03, 0x00, 0x00, 0x02, 0x06, 0x01, 0x00, 0x04, 0x0b, 0x08, 0x00, 0x09, 0x00, 0x00, 0x00
        /*0020*/ 	.byte	0x00, 0x00, 0x00, 0x00


//--------------------- .nv.info._Z29sqmatAdd_1ColPerThread_KernelPfS_S_i --------------------------
	.section	.nv.info._Z29sqmatAdd_1ColPerThread_KernelPfS_S_i,"",@"SHT_CUDA_INFO"
	.sectionflags	@""
	.align	4


	//----- nvinfo : EIATTR_CUDA_API_VERSION
	.align		4
        /*0000*/ 	.byte	0x04, 0x37
        /*0002*/ 	.short	(.L_19 - .L_18)
.L_18:
        /*0004*/ 	.word	0x00000082


	//----- nvinfo : EIATTR_KPARAM_INFO
	.align		4
.L_19:
        /*0008*/ 	.byte	0x04, 0x17
        /*000a*/ 	.short	(.L_21 - .L_20)
.L_20:
        /*000c*/ 	.word	0x00000000
        /*0010*/ 	.short	0x0003
        /*0012*/ 	.short	0x0018
        /*0014*/ 	.byte	0x00, 0xf0, 0x11, 0x00


	//----- nvinfo : EIATTR_KPARAM_INFO
	.align		4
.L_21:
        /*0018*/ 	.byte	0x04, 0x17
        /*001a*/ 	.short	(.L_23 - .L_22)
.L_22:
        /*001c*/ 	.word	0x00000000
        /*0020*/ 	.short	0x0002
        /*0022*/ 	.short	0x0010
        /*0024*/ 	.byte	0x00, 0xf5, 0x21, 0x00


	//----- nvinfo : EIATTR_KPARAM_INFO
	.align		4
.L_23:
        /*0028*/ 	.byte	0x04, 0x17
        /*002a*/ 	.short	(.L_25 - .L_24)
.L_24:
        /*002c*/ 	.word	0x00000000
        /*0030*/ 	.short	0x0001
        /*0032*/ 	.short	0x0008
        /*0034*/ 	.byte	0x00, 0xf5, 0x21, 0x00


	//----- nvinfo : EIATTR_KPARAM_INFO
	.align		4
.L_25:
        /*0038*/ 	.byte	0x04, 0x17
        /*003a*/ 	.short	(.L_27 - .L_26)
.L_26:
        /*003c*/ 	.word	0x00000000
        /*0040*/ 	.short	0x0000
        /*0042*/ 	.short	0x0000
        /*0044*/ 	.byte	0x00, 0xf5, 0x21, 0x00


	//----- nvinfo : EIATTR_SPARSE_MMA_MASK
	.align		4
.L_27:
        /*0048*/ 	.byte	0x03, 0x50
        /*004a*/ 	.short	0x0000


	//----- nvinfo : EIATTR_MAXREG_COUNT
	.align		4
        /*004c*/ 	.byte	0x03, 0x1b
        /*004e*/ 	.short	0x00ff


	//----- nvinfo : EIATTR_MERCURY_ISA_VERSION
	.align		4
        /*0050*/ 	.byte	0x03, 0x5f
        /*0052*/ 	.short	0x0101


	//----- nvinfo : EIATTR_VRC_CTA_INIT_COUNT
	.align		4
        /*0054*/ 	.byte	0x02, 0x4a
	.zero		1
	.zero		1


	//----- nvinfo : EIATTR_EXIT_INSTR_OFFSETS
	.align		4
        /*0058*/ 	.byte	0x04, 0x1c
        /*005a*/ 	.short	(.L_29 - .L_28)


	//   ....[0]....
.L_28:
        /*005c*/ 	.word	0x00000080


	//   ....[1]....
        /*0060*/ 	.word	0x000008a0


	//   ....[2]....
        /*0064*/ 	.word	0x00000cc0


	//   ....[3]....
        /*0068*/ 	.word	0x00000f20


	//   ....[4]....
        /*006c*/ 	.word	0x00001030


	//----- nvinfo : EIATTR_CBANK_PARAM_SIZE
	.align		4
.L_29:
        /*0070*/ 	.byte	0x03, 0x19
        /*0072*/ 	.short	0x001c


	//----- nvinfo : EIATTR_PARAM_CBANK
	.align		4
        /*0074*/ 	.byte	0x04, 0x0a
        /*0076*/ 	.short	(.L_31 - .L_30)
	.align		4
.L_30:
        /*0078*/ 	.word	index@(.nv.constant0._Z29sqmatAdd_1ColPerThread_KernelPfS_S_i)
        /*007c*/ 	.short	0x0380
        /*007e*/ 	.short	0x001c


	//----- nvinfo : EIATTR_SW_WAR
	.align		4
.L_31:
        /*0080*/ 	.byte	0x04, 0x36
        /*0082*/ 	.short	(.L_33 - .L_32)
.L_32:
        /*0084*/ 	.word	0x00000008
.L_33:


//--------------------- .nv.info._Z29sqmatAdd_1RowPerThread_KernelPfS_S_i --------------------------
	.section	.nv.info._Z29sqmatAdd_1RowPerThread_KernelPfS_S_i,"",@"SHT_CUDA_INFO"
	.sectionflags	@""
	.align	4


	//----- nvinfo : EIATTR_CUDA_API_VERSION
	.align		4
        /*0000*/ 	.byte	0x04, 0x37
        /*0002*/ 	.short	(.L_35 - .L_34)
.L_34:
        /*0004*/ 	.word	0x00000082


	//----- nvinfo : EIATTR_KPARAM_INFO
	.align		4
.L_35:
        /*0008*/ 	.byte	0x04, 0x17
        /*000a*/ 	.short	(.L_37 - .L_36)
.L_36:
        /*000c*/ 	.word	0x00000000
        /*0010*/ 	.short	0x0003
        /*0012*/ 	.short	0x0018
        /*0014*/ 	.byte	0x00, 0xf0, 0x11, 0x00


	//----- nvinfo : EIATTR_KPARAM_INFO
	.align		4
.L_37:
        /*0018*/ 	.byte	0x04, 0x17
        /*001a*/ 	.short	(.L_39 - .L_38)
.L_38:
        /*001c*/ 	.word	0x00000000
        /*0020*/ 	.short	0x0002
        /*0022*/ 	.short	0x0010
        /*0024*/ 	.byte	0x00, 0xf5, 0x21, 0x00


	//----- nvinfo : EIATTR_KPARAM_INFO
	.align		4
.L_39:
        /*0028*/ 	.byte	0x04, 0x17
        /*002a*/ 	.short	(.L_41 - .L_40)
.L_40:
        /*002c*/ 	.word	0x00000000
        /*0030*/ 	.short	0x0001
        /*0032*/ 	.short	0x0008
        /*0034*/ 	.byte	0x00, 0xf5, 0x21, 0x00


	//----- nvinfo : EIATTR_KPARAM_INFO
	.align		4
.L_41:
        /*0038*/ 	.byte	0x04, 0x17
        /*003a*/ 	.short	(.L_43 - .L_42)
.L_42:
        /*003c*/ 	.word	0x00000000
        /*0040*/ 	.short	0x0000
        /*0042*/ 	.short	0x0000
        /*0044*/ 	.byte	0x00, 0xf5, 0x21, 0x00


	//----- nvinfo : EIATTR_SPARSE_MMA_MASK
	.align		4
.L_43:
        /*0048*/ 	.byte	0x03, 0x50
        /*004a*/ 	.short	0x0000


	//----- nvinfo : EIATTR_MAXREG_COUNT
	.align		4
        /*004c*/ 	.byte	0x03, 0x1b
        /*004e*/ 	.short	0x00ff


	//----- nvinfo : EIATTR_MERCURY_ISA_VERSION
	.align		4
        /*0050*/ 	.byte	0x03, 0x5f
        /*0052*/ 	.short	0x0101


	//----- nvinfo : EIATTR_VRC_CTA_INIT_COUNT
	.align		4
        /*0054*/ 	.byte	0x02, 0x4a
	.zero		1
	.zero		1


	//----- nvinfo : EIATTR_EXIT_INSTR_OFFSETS
	.align		4
        /*0058*/ 	.byte	0x04, 0x1c
        /*005a*/ 	.short	(.L_45 - .L_44)


	//   ....[0]....
.L_44:
        /*005c*/ 	.word	0x00000080


	//   ....[1]....
        /*0060*/ 	.word	0x000006a0


	//   ....[2]....
        /*0064*/ 	.word	0x00000a30


	//   ....[3]....
        /*0068*/ 	.word	0x00000cc0


	//   ....[4]....
        /*006c*/ 	.word	0x00000eb0


	//----- nvinfo : EIATTR_CBANK_PARAM_SIZE
	.align		4
.L_45:
        /*0070*/ 	.byte	0x03, 0x19
        /*0072*/ 	.short	0x001c


	//----- nvinfo : EIATTR_PARAM_CBANK
	.align		4
        /*0074*/ 	.byte	0x04, 0x0a
        /*0076*/ 	.short	(.L_47 - .L_46)
	.align		4
.L_46:
        /*0078*/ 	.word	index@(.nv.constant0._Z29sqmatAdd_1RowPerThread_KernelPfS_S_i)
        /*007c*/ 	.short	0x0380
        /*007e*/ 	.short	0x001c


	//----- nvinfo : EIATTR_SW_WAR
	.align		4
.L_47:
        /*0080*/ 	.byte	0x04, 0x36
        /*0082*/ 	.short	(.L_49 - .L_48)
.L_48:
        /*0084*/ 	.word	0x00000008
.L_49:


//--------------------- .nv.info._Z30sqmatAdd_1ItemPerThread_KernelPfS_S_i --------------------------
	.section	.nv.info._Z30sqmatAdd_1ItemPerThread_KernelPfS_S_i,"",@"SHT_CUDA_INFO"
	.sectionflags	@""
	.align	4


	//----- nvinfo : EIATTR_CUDA_API_VERSION
	.align		4
        /*0000*/ 	.byte	0x04, 0x37
        /*0002*/ 	.short	(.L_51 - .L_50)
.L_50:
        /*0004*/ 	.word	0x00000082


	//----- nvinfo : EIATTR_KPARAM_INFO
	.align		4
.L_51:
        /*0008*/ 	.byte	0x04, 0x17
        /*000a*/ 	.short	(.L_53 - .L_52)
.L_52:
        /*000c*/ 	.word	0x00000000
        /*0010*/ 	.short	0x0003
        /*0012*/ 	.short	0x0018
        /*0014*/ 	.byte	0x00, 0xf0, 0x11, 0x00


	//----- nvinfo : EIATTR_KPARAM_INFO
	.align		4
.L_53:
        /*0018*/ 	.byte	0x04, 0x17
        /*001a*/ 	.short	(.L_55 - .L_54)
.L_54:
        /*001c*/ 	.word	0x00000000
        /*0020*/ 	.short	0x0002
        /*0022*/ 	.short	0x0010
        /*0024*/ 	.byte	0x00, 0xf5, 0x21, 0x00


	//----- nvinfo : EIATTR_KPARAM_INFO
	.align		4
.L_55:
        /*0028*/ 	.byte	0x04, 0x17
        /*002a*/ 	.short	(.L_57 - .L_56)
.L_56:
        /*002c*/ 	.word	0x00000000
        /*0030*/ 	.short	0x0001
        /*0032*/ 	.short	0x0008
        /*0034*/ 	.byte	0x00, 0xf5, 0x21, 0x00


	//----- nvinfo : EIATTR_KPARAM_INFO
	.align		4
.L_57:
        /*0038*/ 	.byte	0x04, 0x17
        /*003a*/ 	.short	(.L_59 - .L_58)
.L_58:
        /*003c*/ 	.word	0x00000000
        /*0040*/ 	.short	0x0000
        /*0042*/ 	.short	0x0000
        /*0044*/ 	.byte	0x00, 0xf5, 0x21, 0x00


	//----- nvinfo : EIATTR_SPARSE_MMA_MASK
	.align		4
.L_59:
        /*0048*/ 	.byte	0x03, 0x50
        /*004a*/ 	.short	0x0000


	//----- nvinfo : EIATTR_MAXREG_COUNT
	.align		4
        /*004c*/ 	.byte	0x03, 0x1b
        /*004e*/ 	.short	0x00ff


	//----- nvinfo : EIATTR_MERCURY_ISA_VERSION
	.align		4
        /*0050*/ 	.byte	0x03, 0x5f
        /*0052*/ 	.short	0x0101


	//----- nvinfo : EIATTR_VRC_CTA_INIT_COUNT
	.align		4
        /*0054*/ 	.byte	0x02, 0x4a
	.zero		1
	.zero		1


	//----- nvinfo : EIATTR_EXIT_INSTR_OFFSETS
	.align		4
        /*0058*/ 	.byte	0x04, 0x1c
        /*005a*/ 	.short	(.L_61 - .L_60)


	//   ....[0]....
.L_60:
        /*005c*/ 	.word	0x000000c0


	//   ....[1]....
        /*0060*/ 	.word	0x00000190


	//----- nvinfo : EIATTR_CBANK_PARAM_SIZE
	.align		4
.L_61:
        /*0064*/ 	.byte	0x03, 0x19
        /*0066*/ 	.short	0x001c


	//----- nvinfo : EIATTR_PARAM_CBANK
	.align		4
        /*0068*/ 	.byte	0x04, 0x0a
        /*006a*/ 	.short	(.L_63 - .L_62)
	.align		4
.L_62:
        /*006c*/ 	.word	index@(.nv.constant0._Z30sqmatAdd_1ItemPerThread_KernelPfS_S_i)
        /*0070*/ 	.short	0x0380
        /*0072*/ 	.short	0x001c


	//----- nvinfo : EIATTR_SW_WAR
	.align		4
.L_63:
        /*0074*/ 	.byte	0x04, 0x36
        /*0076*/ 	.short	(.L_65 - .L_64)
.L_64:
        /*0078*/ 	.word	0x00000008
.L_65:


//--------------------- .nv.callgraph             --------------------------
	.section	.nv.callgraph,"",@"SHT_CUDA_CALLGRAPH"
	.align	4
	.sectionentsize	8
	.align		4
        /*0000*/ 	.word	0x00000000
	.align		4
        /*0004*/ 	.word	0xffffffff
	.align		4
        /*0008*/ 	.word	0x00000000
	.align		4
        /*000c*/ 	.word	0xfffffffe
	.align		4
        /*0010*/ 	.word	0x00000000
	.align		4
        /*0014*/ 	.word	0xfffffffd
	.align		4
        /*0018*/ 	.word	0x00000000
	.align		4
        /*001c*/ 	.word	0xfffffffc


//--------------------- .text._Z29sqmatAdd_1ColPerThread_KernelPfS_S_i --------------------------
	.section	.text._Z29sqmatAdd_1ColPerThread_KernelPfS_S_i,"ax",@progbits
	.align	128
        .global         _Z29sqmatAdd_1ColPerThread_KernelPfS_S_i
        .type           _Z29sqmatAdd_1ColPerThread_KernelPfS_S_i,@function
        .size           _Z29sqmatAdd_1ColPerThread_KernelPfS_S_i,(.L_x_13 - _Z29sqmatAdd_1ColPerThread_KernelPfS_S_i)
        .other          _Z29sqmatAdd_1ColPerThread_KernelPfS_S_i,@"STO_CUDA_ENTRY STV_DEFAULT"
_Z29sqmatAdd_1ColPerThread_KernelPfS_S_i:
.text._Z29sqmatAdd_1ColPerThread_KernelPfS_S_i:
[----:B------:R-:W-:Y:S01]  /*0000*/  LDC R1, c[0x0][0x37c] ;  /* 0x0000df00ff017b82 */ /* 0x000fe20000000800 */
[----:B------:R-:W0:Y:S07]  /*0010*/  S2R R3, SR_CTAID.X ;  /* 0x0000000000037919 */ /* 0x000e2e0000002500 */
[----:B------:R-:W1:Y:S01]  /*0020*/  LDC R0, c[0x0][0x398] ;  /* 0x0000e600ff007b82 */ /* 0x000e620000000800 */
[----:B------:R-:W0:Y:S01]  /*0030*/  LDCU UR4, c[0x0][0x360] ;  /* 0x00006c00ff0477ac */ /* 0x000e220008000800 */
[----:B------:R-:W0:Y:S01]  /*0040*/  S2R R2, SR_TID.X ;  /* 0x0000000000027919 */ /* 0x000e220000002100 */
[----:B-1----:R-:W-:Y:S01]  /*0050*/  ISETP.GE.AND P0, PT, R0, 0x1, PT ;  /* 0x000000010000780c */ /* 0x002fe20003f06270 */
[----:B0-----:R-:W-:-:S05]  /*0060*/  IMAD R3, R3, UR4, R2 ;  /* 0x0000000403037c24 */ /* 0x001fca000f8e0202 */
[----:B------:R-:W-:-:S13]  /*0070*/  ISETP.GE.OR P0, PT, R3, R0, !P0 ;  /* 0x000000000300720c */ /* 0x000fda0004706670 */
[----:B------:R-:W-:Y:S05]  /*0080*/  @P0 EXIT ;  /* 0x000000000000094d */ /* 0x000fea0003800000 */
[C---:B------:R-:W-:Y:S01]  /*0090*/  IADD3 R2, PT, PT, R0.reuse, -0x1, RZ ;  /* 0xffffffff00027810 */ /* 0x040fe20007ffe0ff */
[----:B------:R-:W0:Y:S01]  /*00a0*/  LDCU.64 UR4, c[0x0][0x358] ;  /* 0x00006b00ff0477ac */ /* 0x000e220008000a00 */
[----:B------:R-:W-:Y:S02]  /*00b0*/  LOP3.LUT R20, R0, 0xf, RZ, 0xc0, !PT ;  /* 0x0000000f00147812 */ /* 0x000fe400078ec0ff */
[----:B------:R-:W-:Y:S01]  /*00c0*/  ISETP.GE.U32.AND P1, PT, R2, 0xf, PT ;  /* 0x0000000f0200780c */ /* 0x000fe20003f26070 */
[----:B------:R-:W-:Y:S01]  /*00d0*/  HFMA2 R2, -RZ, RZ, 0, 0 ;  /* 0x00000000ff027431 */ /* 0x000fe200000001ff */
[----:B------:R-:W-:-:S11]  /*00e0*/  ISETP.NE.AND P0, PT, R20, RZ, PT ;  /* 0x000000ff1400720c */ /* 0x000fd60003f05270 */
[----:B------:R-:W-:Y:S05]  /*00f0*/  @!P1 BRA `(.L_x_0) ;  /* 0x0000000400e89947 */ /* 0x000fea0003800000 */
[----:B------:R-:W-:Y:S02]  /*0100*/  LOP3.LUT R2, R0, 0x7ffffff0, RZ, 0xc0, !PT ;  /* 0x7ffffff000027812 */ /* 0x000fe400078ec0ff */
[----:B------:R-:W-:Y:S02]  /*0110*/  MOV R5, R3 ;  /* 0x0000000300057202 */ /* 0x000fe40000000f00 */
[----:B------:R-:W-:-:S07]  /*0120*/  IADD3 R4, PT, PT, -R2, RZ, RZ ;  /* 0x000000ff02047210 */ /* 0x000fce0007ffe1ff */
.L_x_1:
[----:B---3--:R-:W1:Y:S08]  /*0130*/  LDC.64 R14, c[0x0][0x380] ;  /* 0x0000e000ff0e7b82 */ /* 0x008e700000000a00 */
[----:B------:R-:W2:Y:S08]  /*0140*/  LDC.64 R16, c[0x0][0x388] ;  /* 0x0000e200ff107b82 */ /* 0x000eb00000000a00 */
[----:B------:R-:W3:Y:S01]  /*0150*/  LDC.64 R6, c[0x0][0x390] ;  /* 0x0000e400ff067b82 */ /* 0x000ee20000000a00 */
[----:B-1----:R-:W-:-:S05]  /*0160*/  IMAD.WIDE R14, R5, 0x4, R14 ;  /* 0x00000004050e7825 */ /* 0x002fca00078e020e */
[----:B0-----:R-:W4:Y:S01]  /*0170*/  LDG.E R8, desc[UR4][R14.64] ;  /* 0x000000040e087981 */ /* 0x001f22000c1e1900 */
[----:B--2---:R-:W-:-:S05]  /*0180*/  IMAD.WIDE R16, R5, 0x4, R16 ;  /* 0x0000000405107825 */ /* 0x004fca00078e0210 */
[----:B------:R-:W4:Y:S01]  /*0190*/  LDG.E R9, desc[UR4][R16.64] ;  /* 0x0000000410097981 */ /* 0x000f22000c1e1900 */
[----:B------:R-:W-:-:S04]  /*01a0*/  IMAD.WIDE.U32 R10, R0, 0x4, R14 ;  /* 0x00000004000a7825 */ /* 0x000fc800078e000e */
[----:B---3--:R-:W-:-:S04]  /*01b0*/  IMAD.WIDE R6, R5, 0x4, R6 ;  /* 0x0000000405067825 */ /* 0x008fc800078e0206 */
[----:B----4-:R-:W-:Y:S01]  /*01c0*/  FADD R21, R8, R9 ;  /* 0x0000000908157221 */ /* 0x010fe20000000000 */
[----:B------:R-:W-:-:S04]  /*01d0*/  IMAD.WIDE.U32 R8, R0, 0x4, R16 ;  /* 0x0000000400087825 */ /* 0x000fc800078e0010 */
[----:B------:R0:W-:Y:S04]  /*01e0*/  STG.E desc[UR4][R6.64], R21 ;  /* 0x0000001506007986 */ /* 0x0001e8000c101904 */
[----:B------:R-:W2:Y:S04]  /*01f0*/  LDG.E R18, desc[UR4][R10.64] ;  /* 0x000000040a127981 */ /* 0x000ea8000c1e1900 */
[----:B------:R-:W2:Y:S01]  /*0200*/  LDG.E R19, desc[UR4][R8.64] ;  /* 0x0000000408137981 */ /* 0x000ea2000c1e1900 */
[----:B------:R-:W-:-:S04]  /*0210*/  IMAD.WIDE.U32 R12, R0, 0x4, R6 ;  /* 0x00000004000c7825 */ /* 0x000fc800078e0006 */
[----:B------:R-:W-:-:S04]  /*0220*/  IMAD.WIDE.U32 R16, R0, 0x4, R10 ;  /* 0x0000000400107825 */ /* 0x000fc800078e000a */
[----:B------:R-:W-:-:S04]  /*0230*/  IMAD.WIDE.U32 R14, R0, 0x4, R8 ;  /* 0x00000004000e7825 */ /* 0x000fc800078e0008 */
[----:B--2---:R-:W-:-:S05]  /*0240*/  FADD R23, R18, R19 ;  /* 0x0000001312177221 */ /* 0x004fca0000000000 */
[----:B------:R1:W-:Y:S04]  /*0250*/  STG.E desc[UR4][R12.64], R23 ;  /* 0x000000170c007986 */ /* 0x0003e8000c101904 */
[----:B------:R-:W2:Y:S04]  /*0260*/  LDG.E R22, desc[UR4][R16.64] ;  /* 0x0000000410167981 */ /* 0x000ea8000c1e1900 */
[----:B------:R-:W2:Y:S01]  /*0270*/  LDG.E R25, desc[UR4][R14.64] ;  /* 0x000000040e197981 */ /* 0x000ea2000c1e1900 */
[----:B------:R-:W-:-:S04]  /*0280*/  IMAD.WIDE.U32 R18, R0, 0x4, R12 ;  /* 0x0000000400127825 */ /* 0x000fc800078e000c */
[----:B------:R-:W-:-:S04]  /*0290*/  IMAD.WIDE.U32 R10, R0, 0x4, R16 ;  /* 0x00000004000a7825 */ /* 0x000fc800078e0010 */
[----:B0-----:R-:W-:-:S04]  /*02a0*/  IMAD.WIDE.U32 R6, R0, 0x4, R14 ;  /* 0x0000000400067825 */ /* 0x001fc800078e000e */
[----:B--2---:R-:W-:-:S05]  /*02b0*/  FADD R25, R22, R25 ;  /* 0x0000001916197221 */ /* 0x004fca0000000000 */
[----:B------:R0:W-:Y:S04]  /*02c0*/  STG.E desc[UR4][R18.64], R25 ;  /* 0x0000001912007986 */ /* 0x0001e8000c101904 */
[----:B------:R-:W2:Y:S04]  /*02d0*/  LDG.E R21, desc[UR4][R10.64] ;  /* 0x000000040a157981 */ /* 0x000ea8000c1e1900 */
[----:B------:R-:W2:Y:S01]  /*02e0*/  LDG.E R22, desc[UR4][R6.64] ;  /* 0x0000000406167981 */ /* 0x000ea2000c1e1900 */
[----:B------:R-:W-:-:S04]  /*02f0*/  IMAD.WIDE.U32 R8, R0, 0x4, R18 ;  /* 0x0000000400087825 */ /* 0x000fc800078e0012 */
[----:B------:R-:W-:-:S04]  /*0300*/  IMAD.WIDE.U32 R16, R0, 0x4, R10 ;  /* 0x0000000400107825 */ /* 0x000fc800078e000a */
[----:B-1----:R-:W-:-:S04]  /*0310*/  IMAD.WIDE.U32 R12, R0, 0x4, R6 ;  /* 0x00000004000c7825 */ /* 0x002fc800078e0006 */
[----:B--2---:R-:W-:-:S05]  /*0320*/  FADD R21, R21, R22 ;  /* 0x0000001615157221 */ /* 0x004fca0000000000 */
        /* <DEDUP_REMOVED lines=8> */
[----:B------:R-:W3:Y:S04]  /*03b0*/  LDG.E R22, desc[UR4][R10.64] ;  /* 0x000000040a167981 */ /* 0x000ee8000c1e1900 */
[----:B0-----:R-:W3:Y:S01]  /*03c0*/  LDG.E R25, desc[UR4][R6.64] ;  /* 0x0000000406197981 */ /* 0x001ee2000c1e1900 */
[----:B------:R-:W-:-:S04]  /*03d0*/  IMAD.WIDE.U32 R18, R0, 0x4, R14 ;  /* 0x0000000400127825 */ /* 0x000fc800078e000e */
[----:B------:R-:W-:-:S04]  /*03e0*/  IMAD.WIDE.U32 R16, R0, 0x4, R10 ;  /* 0x0000000400107825 */ /* 0x000fc800078e000a */
[----:B-1----:R-:W-:-:S04]  /*03f0*/  IMAD.WIDE.U32 R8, R0, 0x4, R6 ;  /* 0x0000000400087825 */ /* 0x002fc800078e0006 */
[----:B---3--:R-:W-:-:S05]  /*0400*/  FADD R25, R22, R25 ;  /* 0x0000001916197221 */ /* 0x008fca0000000000 */
[----:B------:R0:W-:Y:S04]  /*0410*/  STG.E desc[UR4][R18.64], R25 ;  /* 0x0000001912007986 */ /* 0x0001e8000c101904 */
[----:B------:R-:W3:Y:S04]  /*0420*/  LDG.E R21, desc[UR4][R16.64] ;  /* 0x0000000410157981 */ /* 0x000ee8000c1e1900 */
[----:B------:R-:W3:Y:S01]  /*0430*/  LDG.E R22, desc[UR4][R8.64] ;  /* 0x0000000408167981 */ /* 0x000ee2000c1e1900 */
[----:B------:R-:W-:-:S04]  /*0440*/  IMAD.WIDE.U32 R12, R0, 0x4, R18 ;  /* 0x00000004000c7825 */ /* 0x000fc800078e0012 */
[----:B------:R-:W-:-:S04]  /*0450*/  IMAD.WIDE.U32 R10, R0, 0x4, R16 ;  /* 0x00000004000a7825 */ /* 0x000fc800078e0010 */
[----:B------:R-:W-:-:S04]  /*0460*/  IMAD.WIDE.U32 R6, R0, 0x4, R8 ;  /* 0x0000000400067825 */ /* 0x000fc800078e0008 */
[----:B---3--:R-:W-:-:S05]  /*0470*/  FADD R21, R21, R22 ;  /* 0x0000001615157221 */ /* 0x008fca0000000000 */
[----:B------:R1:W-:Y:S04]  /*0480*/  STG.E desc[UR4][R12.64], R21 ;  /* 0x000000150c007986 */ /* 0x0003e8000c101904 */
[----:B------:R-:W3:Y:S04]  /*0490*/  LDG.E R22, desc[UR4][R10.64] ;  /* 0x000000040a167981 */ /* 0x000ee8000c1e1900 */
[----:B--2---:R-:W3:Y:S01]  /*04a0*/  LDG.E R23, desc[UR4][R6.64] ;  /* 0x0000000406177981 */ /* 0x004ee2000c1e1900 */
[----:B------:R-:W-:-:S04]  /*04b0*/  IMAD.WIDE.U32 R14, R0, 0x4, R12 ;  /* 0x00000004000e7825 */ /* 0x000fc800078e000c */
[----:B------:R-:W-:-:S04]  /*04c0*/  IMAD.WIDE.U32 R16, R0, 0x4, R10 ;  /* 0x0000000400107825 */ /* 0x000fc800078e000a */
[----:B------:R-:W-:-:S04]  /*04d0*/  IMAD.WIDE.U32 R8, R0, 0x4, R6 ;  /* 0x0000000400087825 */ /* 0x000fc800078e0006 */
[----:B---3--:R-:W-:-:S05]  /*04e0*/  FADD R23, R22, R23 ;  /* 0x0000001716177221 */ /* 0x008fca0000000000 */
[----:B------:R2:W-:Y:S04]  /*04f0*/  STG.E desc[UR4][R14.64], R23 ;  /* 0x000000170e007986 */ /* 0x0005e8000c101904 */
[----:B------:R-:W3:Y:S04]  /*0500*/  LDG.E R22, desc[UR4][R16.64] ;  /* 0x0000000410167981 */ /* 0x000ee8000c1e1900 */
[----:B0-----:R-:W3:Y:S01]  /*0510*/  LDG.E R25, desc[UR4][R8.64] ;  /* 0x0000000408197981 */ /* 0x001ee2000c1e1900 */
[----:B------:R-:W-:-:S04]  /*0520*/  IMAD.WIDE.U32 R18, R0, 0x4, R14 ;  /* 0x0000000400127825 */ /* 0x000fc800078e000e */
[----:B------:R-:W-:-:S04]  /*0530*/  IMAD.WIDE.U32 R10, R0, 0x4, R16 ;  /* 0x00000004000a7825 */ /* 0x000fc800078e0010 */
[----:B------:R-:W-:-:S04]  /*0540*/  IMAD.WIDE.U32 R6, R0, 0x4, R8 ;  /* 0x0000000400067825 */ /* 0x000fc800078e0008 */
[----:B---3--:R-:W-:-:S05]  /*0550*/  FADD R25, R22, R25 ;  /* 0x0000001916197221 */ /* 0x008fca0000000000 */
[----:B------:R0:W-:Y:S04]  /*0560*/  STG.E desc[UR4][R18.64], R25 ;  /* 0x0000001912007986 */ /* 0x0001e8000c101904 */
[----:B-1----:R-:W3:Y:S04]  /*0570*/  LDG.E R21, desc[UR4][R10.64] ;  /* 0x000000040a157981 */ /* 0x002ee8000c1e1900 */
[----:B------:R-:W3:Y:S01]  /*0580*/  LDG.E R22, desc[UR4][R6.64] ;  /* 0x0000000406167981 */ /* 0x000ee2000c1e1900 */
[----:B------:R-:W-:-:S04]  /*0590*/  IMAD.WIDE.U32 R12, R0, 0x4, R18 ;  /* 0x00000004000c7825 */ /* 0x000fc800078e0012 */
[----:B--2---:R-:W-:-:S04]  /*05a0*/  IMAD.WIDE.U32 R14, R0, 0x4, R10 ;  /* 0x00000004000e7825 */ /* 0x004fc800078e000a */
[----:B------:R-:W-:-:S04]  /*05b0*/  IMAD.WIDE.U32 R8, R0, 0x4, R6 ;  /* 0x0000000400087825 */ /* 0x000fc800078e0006 */
[----:B---3--:R-:W-:-:S05]  /*05c0*/  FADD R21, R21, R22 ;  /* 0x0000001615157221 */ /* 0x008fca0000000000 */
        /* <DEDUP_REMOVED lines=11> */
[----:B-1----:R-:W-:-:S04]  /*0680*/  IMAD.WIDE.U32 R12, R0, 0x4, R10 ;  /* 0x00000004000c7825 */ /* 0x002fc800078e000a */
[----:B------:R-:W-:-:S04]  /*0690*/  IMAD.WIDE.U32 R8, R0, 0x4, R6 ;  /* 0x0000000400087825 */ /* 0x000fc800078e0006 */
        /* <DEDUP_REMOVED lines=23> */
[----:B------:R-:W2:Y:S04]  /*0810*/  LDG.E R10, desc[UR4][R10.64] ;  /* 0x000000040a0a7981 */ /* 0x000ea8000c1e1900 */
[----:B------:R-:W2:Y:S01]  /*0820*/  LDG.E R7, desc[UR4][R6.64] ;  /* 0x0000000406077981 */ /* 0x000ea2000c1e1900 */
[----:B------:R-:W-:-:S04]  /*0830*/  IADD3 R4, PT, PT, R4, 0x10, RZ ;  /* 0x0000001004047810 */ /* 0x000fc80007ffe0ff */
[----:B------:R-:W-:Y:S01]  /*0840*/  ISETP.NE.AND P1, PT, R4, RZ, PT ;  /* 0x000000ff0400720c */ /* 0x000fe20003f25270 */
[C---:B-1----:R-:W-:Y:S01]  /*0850*/  IMAD.WIDE.U32 R14, R0.reuse, 0x4, R18 ;  /* 0x00000004000e7825 */ /* 0x042fe200078e0012 */
[----:B------:R-:W-:-:S03]  /*0860*/  LEA R5, R0, R5, 0x4 ;  /* 0x0000000500057211 */ /* 0x000fc600078e20ff */
[----:B--2---:R-:W-:-:S05]  /*0870*/  FADD R17, R10, R7 ;  /* 0x000000070a117221 */ /* 0x004fca0000000000 */
[----:B------:R3:W-:Y:S03]  /*0880*/  STG.E desc[UR4][R14.64], R17 ;  /* 0x000000110e007986 */ /* 0x0007e6000c101904 */
[----:B------:R-:W-:Y:S05]  /*0890*/  @P1 BRA `(.L_x_1) ;  /* 0xfffffff800241947 */ /* 0x000fea000383ffff */
.L_x_0:
[----:B0-----:R-:W-:Y:S05]  /*08a0*/  @!P0 EXIT ;  /* 0x000000000000894d */ /* 0x001fea0003800000 */
[----:B------:R-:W-:Y:S02]  /*08b0*/  ISETP.GE.U32.AND P0, PT, R20, 0x8, PT ;  /* 0x000000081400780c */ /* 0x000fe40003f06070 */
[----:B---3--:R-:W-:-:S04]  /*08c0*/  LOP3.LUT R18, R0, 0x7, RZ, 0xc0, !PT ;  /* 0x0000000700127812 */ /* 0x008fc800078ec0ff */
[----:B------:R-:W-:-:S07]  /*08d0*/  ISETP.NE.AND P1, PT, R18, RZ, PT ;  /* 0x000000ff1200720c */ /* 0x000fce0003f25270 */
[----:B------:R-:W-:Y:S06]  /*08e0*/  @!P0 BRA `(.L_x_2) ;  /* 0x0000000000f48947 */ /* 0x000fec0003800000 */
[----:B------:R-:W0:Y:S01]  /*08f0*/  LDC.64 R4, c[0x0][0x380] ;  /* 0x0000e000ff047b82 */ /* 0x000e220000000a00 */
[----:B------:R-:W-:-:S07]  /*0900*/  IMAD R11, R2, R0, R3 ;  /* 0x00000000020b7224 */ /* 0x000fce00078e0203 */
[----:B------:R-:W1:Y:S08]  /*0910*/  LDC.64 R6, c[0x0][0x388] ;  /* 0x0000e200ff067b82 */ /* 0x000e700000000a00 */
[----:B------:R-:W2:Y:S01]  /*0920*/  LDC.64 R8, c[0x0][0x390] ;  /* 0x0000e400ff087b82 */ /* 0x000ea20000000a00 */
[----:B0-----:R-:W-:-:S05]  /*0930*/  IMAD.WIDE R4, R11, 0x4, R4 ;  /* 0x000000040b047825 */ /* 0x001fca00078e0204 */
[----:B------:R-:W3:Y:S01]  /*0940*/  LDG.E R10, desc[UR4][R4.64] ;  /* 0x00000004040a7981 */ /* 0x000ee2000c1e1900 */
[----:B-1----:R-:W-:-:S05]  /*0950*/  IMAD.WIDE R6, R11, 0x4, R6 ;  /* 0x000000040b067825 */ /* 0x002fca00078e0206 */
[----:B------:R-:W3:Y:S01]  /*0960*/  LDG.E R13, desc[UR4][R6.64] ;  /* 0x00000004060d7981 */ /* 0x000ee2000c1e1900 */
[----:B--2---:R-:W-:-:S04]  /*0970*/  IMAD.WIDE R8, R11, 0x4, R8 ;  /* 0x000000040b087825 */ /* 0x004fc800078e0208 */
[----:B---3--:R-:W-:Y:S01]  /*0980*/  FADD R19, R10, R13 ;  /* 0x0000000d0a137221 */ /* 0x008fe20000000000 */
[----:B------:R-:W-:-:S04]  /*0990*/  IMAD.WIDE.U32 R10, R0, 0x4, R4 ;  /* 0x00000004000a7825 */ /* 0x000fc800078e0004 */
[C---:B------:R-:W-:Y:S01]  /*09a0*/  IMAD.WIDE.U32 R12, R0.reuse, 0x4, R6 ;  /* 0x00000004000c7825 */ /* 0x040fe200078e0006 */
        /* <DEDUP_REMOVED lines=11> */
[----:B0-----:R-:W-:-:S04]  /*0a60*/  IMAD.WIDE.U32 R8, R0, 0x4, R4 ;  /* 0x0000000400087825 */ /* 0x001fc800078e0004 */
[----:B------:R-:W-:-:S04]  /*0a70*/  IMAD.WIDE.U32 R10, R0, 0x4, R6 ;  /* 0x00000004000a7825 */ /* 0x000fc800078e0006 */
        /* <DEDUP_REMOVED lines=10> */
[----:B-1----:R-:W3:Y:S01]  /*0b20*/  LDG.E R21, desc[UR4][R6.64] ;  /* 0x0000000406157981 */ /* 0x002ee2000c1e1900 */
        /* <DEDUP_REMOVED lines=12> */
[----:B--2---:R-:W2:Y:S04]  /*0bf0*/  LDG.E R19, desc[UR4][R4.64] ;  /* 0x0000000404137981 */ /* 0x004ea8000c1e1900 */
[----:B------:R-:W2:Y:S01]  /*0c00*/  LDG.E R20, desc[UR4][R6.64] ;  /* 0x0000000406147981 */ /* 0x000ea2000c1e1900 */
[----:B------:R-:W-:-:S04]  /*0c10*/  IMAD.WIDE.U32 R12, R0, 0x4, R16 ;  /* 0x00000004000c7825 */ /* 0x000fc800078e0010 */
[----:B------:R-:W-:-:S04]  /*0c20*/  IMAD.WIDE.U32 R8, R0, 0x4, R4 ;  /* 0x0000000400087825 */ /* 0x000fc800078e0004 */
[----:B------:R-:W-:-:S04]  /*0c30*/  IMAD.WIDE.U32 R10, R0, 0x4, R6 ;  /* 0x00000004000a7825 */ /* 0x000fc800078e0006 */
[----:B--2---:R-:W-:-:S05]  /*0c40*/  FADD R19, R19, R20 ;  /* 0x0000001413137221 */ /* 0x004fca0000000000 */
[----:B------:R2:W-:Y:S04]  /*0c50*/  STG.E desc[UR4][R12.64], R19 ;  /* 0x000000130c007986 */ /* 0x0005e8000c101904 */
[----:B------:R-:W0:Y:S04]  /*0c60*/  LDG.E R8, desc[UR4][R8.64] ;  /* 0x0000000408087981 */ /* 0x000e28000c1e1900 */
[----:B------:R-:W0:Y:S01]  /*0c70*/  LDG.E R11, desc[UR4][R10.64] ;  /* 0x000000040a0b7981 */ /* 0x000e22000c1e1900 */
[----:B-1----:R-:W-:Y:S01]  /*0c80*/  IMAD.WIDE.U32 R14, R0, 0x4, R12 ;  /* 0x00000004000e7825 */ /* 0x002fe200078e000c */
[----:B------:R-:W-:-:S03]  /*0c90*/  IADD3 R2, PT, PT, R2, 0x8, RZ ;  /* 0x0000000802027810 */ /* 0x000fc60007ffe0ff */
[----:B0-----:R-:W-:-:S05]  /*0ca0*/  FADD R17, R8, R11 ;  /* 0x0000000b08117221 */ /* 0x001fca0000000000 */
[----:B------:R2:W-:Y:S02]  /*0cb0*/  STG.E desc[UR4][R14.64], R17 ;  /* 0x000000110e007986 */ /* 0x0005e4000c101904 */
.L_x_2:
[----:B------:R-:W-:Y:S05]  /*0cc0*/  @!P1 EXIT ;  /* 0x000000000000994d */ /* 0x000fea0003800000 */
[----:B------:R-:W-:Y:S02]  /*0cd0*/  ISETP.GE.U32.AND P0, PT, R18, 0x4, PT ;  /* 0x000000041200780c */ /* 0x000fe40003f06070 */
[----:B------:R-:W-:-:S04]  /*0ce0*/  LOP3.LUT R4, R0, 0x3, RZ, 0xc0, !PT ;  /* 0x0000000300047812 */ /* 0x000fc800078ec0ff */
[----:B------:R-:W-:-:S07]  /*0cf0*/  ISETP.NE.AND P1, PT, R4, RZ, PT ;  /* 0x000000ff0400720c */ /* 0x000fce0003f25270 */
[----:B------:R-:W-:Y:S06]  /*0d00*/  @!P0 BRA `(.L_x_3) ;  /* 0x0000000000848947 */ /* 0x000fec0003800000 */
[----:B------:R-:W0:Y:S01]  /*0d10*/  LDC.64 R6, c[0x0][0x380] ;  /* 0x0000e000ff067b82 */ /* 0x000e220000000a00 */
[----:B--2---:R-:W-:-:S07]  /*0d20*/  IMAD R13, R2, R0, R3 ;  /* 0x00000000020d7224 */ /* 0x004fce00078e0203 */
[----:B------:R-:W1:Y:S08]  /*0d30*/  LDC.64 R8, c[0x0][0x388] ;  /* 0x0000e200ff087b82 */ /* 0x000e700000000a00 */
[----:B------:R-:W2:Y:S01]  /*0d40*/  LDC.64 R10, c[0x0][0x390] ;  /* 0x0000e400ff0a7b82 */ /* 0x000ea20000000a00 */
[----:B0-----:R-:W-:-:S05]  /*0d50*/  IMAD.WIDE R6, R13, 0x4, R6 ;  /* 0x000000040d067825 */ /* 0x001fca00078e0206 */
[----:B------:R-:W3:Y:S01]  /*0d60*/  LDG.E R5, desc[UR4][R6.64] ;  /* 0x0000000406057981 */ /* 0x000ee2000c1e1900 */
[----:B-1----:R-:W-:-:S05]  /*0d70*/  IMAD.WIDE R8, R13, 0x4, R8 ;  /* 0x000000040d087825 */ /* 0x002fca00078e0208 */
[----:B------:R-:W3:Y:S01]  /*0d80*/  LDG.E R12, desc[UR4][R8.64] ;  /* 0x00000004080c7981 */ /* 0x000ee2000c1e1900 */
[----:B------:R-:W-:-:S04]  /*0d90*/  IMAD.WIDE.U32 R14, R0, 0x4, R8 ;  /* 0x00000004000e7825 */ /* 0x000fc800078e0008 */
[----:B--2---:R-:W-:-:S04]  /*0da0*/  IMAD.WIDE R10, R13, 0x4, R10 ;  /* 0x000000040d0a7825 */ /* 0x004fc800078e020a */
[----:B---3--:R-:W-:Y:S01]  /*0db0*/  FADD R5, R5, R12 ;  /* 0x0000000c05057221 */ /* 0x008fe20000000000 */
        /* <DEDUP_REMOVED lines=18> */
[----:B------:R-:W-:Y:S01]  /*0ee0*/  IMAD.WIDE.U32 R14, R0, 0x4, R18 ;  /* 0x00000004000e7825 */ /* 0x000fe200078e0012 */
[----:B------:R-:W-:-:S03]  /*0ef0*/  IADD3 R2, PT, PT, R2, 0x4, RZ ;  /* 0x0000000402027810 */ /* 0x000fc60007ffe0ff */
[----:B--2---:R-:W-:-:S05]  /*0f00*/  FADD R5, R10, R13 ;  /* 0x0000000d0a057221 */ /* 0x004fca0000000000 */
[----:B------:R1:W-:Y:S02]  /*0f10*/  STG.E desc[UR4][R14.64], R5 ;  /* 0x000000050e007986 */ /* 0x0003e4000c101904 */
.L_x_3:
[----:B------:R-:W-:Y:S05]  /*0f20*/  @!P1 EXIT ;  /* 0x000000000000994d */ /* 0x000fea0003800000 */
[----:B------:R-:W0:Y:S01]  /*0f30*/  LDC.64 R6, c[0x0][0x390] ;  /* 0x0000e400ff067b82 */ /* 0x000e220000000a00 */
[----:B-12---:R-:W-:Y:S01]  /*0f40*/  IMAD R15, R2, R0, R3 ;  /* 0x00000000020f7224 */ /* 0x006fe200078e0203 */
[----:B------:R-:W-:-:S06]  /*0f50*/  IADD3 R14, PT, PT, -R4, RZ, RZ ;  /* 0x000000ff040e7210 */ /* 0x000fcc0007ffe1ff */
[----:B------:R-:W1:Y:S08]  /*0f60*/  LDC.64 R8, c[0x0][0x380] ;  /* 0x0000e000ff087b82 */ /* 0x000e700000000a00 */
[----:B------:R-:W2:Y:S02]  /*0f70*/  LDC.64 R10, c[0x0][0x388] ;  /* 0x0000e200ff0a7b82 */ /* 0x000ea40000000a00 */
.L_x_4:
[----:B--2---:R-:W-:-:S04]  /*0f80*/  IMAD.WIDE R4, R15, 0x4, R10 ;  /* 0x000000040f047825 */ /* 0x004fc800078e020a */
[C---:B-1----:R-:W-:Y:S02]  /*0f90*/  IMAD.WIDE R12, R15.reuse, 0x4, R8 ;  /* 0x000000040f0c7825 */ /* 0x042fe400078e0208 */
[----:B------:R-:W2:Y:S04]  /*0fa0*/  LDG.E R5, desc[UR4][R4.64] ;  /* 0x0000000404057981 */ /* 0x000ea8000c1e1900 */
[----:B------:R-:W2:Y:S01]  /*0fb0*/  LDG.E R12, desc[UR4][R12.64] ;  /* 0x000000040c0c7981 */ /* 0x000ea2000c1e1900 */
[----:B------:R-:W-:Y:S01]  /*0fc0*/  IADD3 R14, PT, PT, R14, 0x1, RZ ;  /* 0x000000010e0e7810 */ /* 0x000fe20007ffe0ff */
[C---:B0--3--:R-:W-:Y:S01]  /*0fd0*/  IMAD.WIDE R2, R15.reuse, 0x4, R6 ;  /* 0x000000040f027825 */ /* 0x049fe200078e0206 */
[----:B------:R-:W-:Y:S02]  /*0fe0*/  IADD3 R15, PT, PT, R15, R0, RZ ;  /* 0x000000000f0f7210 */ /* 0x000fe40007ffe0ff */
[----:B------:R-:W-:Y:S01]  /*0ff0*/  ISETP.NE.AND P0, PT, R14, RZ, PT ;  /* 0x000000ff0e00720c */ /* 0x000fe20003f05270 */
[----:B--2---:R-:W-:-:S05]  /*1000*/  FADD R17, R12, R5 ;  /* 0x000000050c117221 */ /* 0x004fca0000000000 */
[----:B------:R3:W-:Y:S07]  /*1010*/  STG.E desc[UR4][R2.64], R17 ;  /* 0x0000001102007986 */ /* 0x0007ee000c101904 */
[----:B------:R-:W-:Y:S05]  /*1020*/  @P0 BRA `(.L_x_4) ;  /* 0xfffffffc00d40947 */ /* 0x000fea000383ffff */
[----:B------:R-:W-:Y:S05]  /*1030*/  EXIT ;  /* 0x000000000000794d */ /* 0x000fea0003800000 */
.L_x_5:
[----:B------:R-:W-:-:S00]  /*1040*/  BRA `(.L_x_5) ;  /* 0xfffffffc00fc7947 */ /* 0x000fc0000383ffff */
[----:B------:R-:W-:-:S00]  /*1050*/  NOP ;  /* 0x0000000000007918 */ /* 0x000fc00000000000 */
        /* <DEDUP_REMOVED lines=10> */
.L_x_13:


//--------------------- .text._Z29sqmatAdd_1RowPerThread_KernelPfS_S_i --------------------------
	.section	.text._Z29sqmatAdd_1RowPerThread_KernelPfS_S_i,"ax",@progbits
	.align	128
        .global         _Z29sqmatAdd_1RowPerThread_KernelPfS_S_i
        .type           _Z29sqmatAdd_1RowPerThread_KernelPfS_S_i,@function
        .size           _Z29sqmatAdd_1RowPerThread_KernelPfS_S_i,(.L_x_14 - _Z29sqmatAdd_1RowPerThread_KernelPfS_S_i)
        .other          _Z29sqmatAdd_1RowPerThread_KernelPfS_S_i,@"STO_CUDA_ENTRY STV_DEFAULT"
_Z29sqmatAdd_1RowPerThread_KernelPfS_S_i:
.text._Z29sqmatAdd_1RowPerThread_KernelPfS_S_i:
[----:B------:R-:W-:Y:S01]  /*0000*/  LDC R1, c[0x0][0x37c] ;  /* 0x0000df00ff017b82 */ /* 0x000fe20000000800 */
[----:B------:R-:W0:Y:S07]  /*0010*/  S2R R3, SR_CTAID.Y ;  /* 0x0000000000037919 */ /* 0x000e2e0000002600 */
[----:B------:R-:W1:Y:S01]  /*0020*/  LDC R2, c[0x0][0x398] ;  /* 0x0000e600ff027b82 */ /* 0x000e620000000800 */
[----:B------:R-:W0:Y:S01]  /*0030*/  LDCU UR4, c[0x0][0x364] ;  /* 0x00006c80ff0477ac */ /* 0x000e220008000800 */
[----:B------:R-:W0:Y:S01]  /*0040*/  S2R R0, SR_TID.Y ;  /* 0x0000000000007919 */ /* 0x000e220000002200 */
[----:B-1----:R-:W-:Y:S01]  /*0050*/  ISETP.GE.AND P0, PT, R2, 0x1, PT ;  /* 0x000000010200780c */ /* 0x002fe20003f06270 */
[----:B0-----:R-:W-:-:S05]  /*0060*/  IMAD R3, R3, UR4, R0 ;  /* 0x0000000403037c24 */ /* 0x001fca000f8e0200 */
[----:B------:R-:W-:-:S13]  /*0070*/  ISETP.GE.OR P0, PT, R3, R2, !P0 ;  /* 0x000000020300720c */ /* 0x000fda0004706670 */
[----:B------:R-:W-:Y:S05]  /*0080*/  @P0 EXIT ;  /* 0x000000000000094d */ /* 0x000fea0003800000 */
[C---:B------:R-:W-:Y:S01]  /*0090*/  ISETP.GE.U32.AND P1, PT, R2.reuse, 0x10, PT ;  /* 0x000000100200780c */ /* 0x040fe20003f26070 */
[----:B------:R-:W0:Y:S01]  /*00a0*/  LDCU.64 UR4, c[0x0][0x358] ;  /* 0x00006b00ff0477ac */ /* 0x000e220008000a00 */
[----:B------:R-:W-:Y:S01]  /*00b0*/  LOP3.LUT R14, R2, 0xf, RZ, 0xc0, !PT ;  /* 0x0000000f020e7812 */ /* 0x000fe200078ec0ff */
[----:B------:R-:W-:Y:S02]  /*00c0*/  IMAD R0, R3, R2, RZ ;  /* 0x0000000203007224 */ /* 0x000fe400078e02ff */
[----:B------:R-:W-:Y:S01]  /*00d0*/  IMAD.MOV.U32 R3, RZ, RZ, RZ ;  /* 0x000000ffff037224 */ /* 0x000fe200078e00ff */
[----:B------:R-:W-:-:S07]  /*00e0*/  ISETP.NE.AND P0, PT, R14, RZ, PT ;  /* 0x000000ff0e00720c */ /* 0x000fce0003f05270 */
[----:B------:R-:W-:Y:S06]  /*00f0*/  @!P1 BRA `(.L_x_6) ;  /* 0x0000000400689947 */ /* 0x000fec0003800000 */
[----:B------:R-:W1:Y:S01]  /*0100*/  LDCU.128 UR8, c[0x0][0x380] ;  /* 0x00007000ff0877ac */ /* 0x000e620008000c00 */
[----:B------:R-:W-:Y:S02]  /*0110*/  HFMA2 R4, -RZ, RZ, 0, 1.9073486328125e-06 ;  /* 0x00000020ff047431 */ /* 0x000fe400000001ff */
[----:B------:R-:W-:Y:S01]  /*0120*/  IMAD.MOV.U32 R5, RZ, RZ, 0x0 ;  /* 0x00000000ff057424 */ /* 0x000fe200078e00ff */
[----:B------:R-:W-:Y:S01]  /*0130*/  LOP3.LUT R3, R2, 0x7ffffff0, RZ, 0xc0, !PT ;  /* 0x7ffffff002037812 */ /* 0x000fe200078ec0ff */
[----:B------:R-:W2:Y:S03]  /*0140*/  LDCU.64 UR6, c[0x0][0x390] ;  /* 0x00007200ff0677ac */ /* 0x000ea60008000a00 */
[----:B------:R-:W-:Y:S01]  /*0150*/  IADD3 R10, PT, PT, -R3, RZ, RZ ;  /* 0x000000ff030a7210 */ /* 0x000fe20007ffe1ff */
[----:B------:R-:W-:-:S03]  /*0160*/  IMAD.WIDE.U32 R4, R0, 0x4, R4 ;  /* 0x0000000400047825 */ /* 0x000fc600078e0004 */
[C---:B-1----:R-:W-:Y:S02]  /*0170*/  IADD3 R11, P2, PT, R4.reuse, UR10, RZ ;  /* 0x0000000a040b7c10 */ /* 0x042fe4000ff5e0ff */
[C---:B------:R-:W-:Y:S02]  /*0180*/  IADD3 R6, P3, PT, R4.reuse, UR8, RZ ;  /* 0x0000000804067c10 */ /* 0x040fe4000ff7e0ff */
[----:B--2---:R-:W-:Y:S02]  /*0190*/  IADD3 R13, P1, PT, R4, UR6, RZ ;  /* 0x00000006040d7c10 */ /* 0x004fe4000ff3e0ff */
[C---:B------:R-:W-:Y:S02]  /*01a0*/  IADD3.X R12, PT, PT, R5.reuse, UR11, RZ, P2, !PT ;  /* 0x0000000b050c7c10 */ /* 0x040fe400097fe4ff */
[C---:B------:R-:W-:Y:S02]  /*01b0*/  IADD3.X R16, PT, PT, R5.reuse, UR7, RZ, P1, !PT ;  /* 0x0000000705107c10 */ /* 0x040fe40008ffe4ff */
[----:B------:R-:W-:-:S07]  /*01c0*/  IADD3.X R7, PT, PT, R5, UR9, RZ, P3, !PT ;  /* 0x0000000905077c10 */ /* 0x000fce0009ffe4ff */
.L_x_7:
[----:B------:R-:W-:Y:S01]  /*01d0*/  IMAD.MOV.U32 R4, RZ, RZ, R11 ;  /* 0x000000ffff047224 */ /* 0x000fe200078e000b */
[----:B------:R-:W-:Y:S01]  /*01e0*/  MOV R5, R12 ;  /* 0x0000000c00057202 */ /* 0x000fe20000000f00 */
[----:B0-2---:R-:W2:Y:S04]  /*01f0*/  LDG.E R8, desc[UR4][R6.64+-0x20] ;  /* 0xffffe00406087981 */ /* 0x005ea8000c1e1900 */
[----:B------:R-:W2:Y:S02]  /*0200*/  LDG.E R9, desc[UR4][R4.64+-0x20] ;  /* 0xffffe00404097981 */ /* 0x000ea4000c1e1900 */
[----:B--2---:R-:W-:Y:S01]  /*0210*/  FADD R11, R8, R9 ;  /* 0x00000009080b7221 */ /* 0x004fe20000000000 */
[----:B------:R-:W-:Y:S01]  /*0220*/  IMAD.MOV.U32 R8, RZ, RZ, R13 ;  /* 0x000000ffff087224 */ /* 0x000fe200078e000d */
[----:B------:R-:W-:-:S05]  /*0230*/  MOV R9, R16 ;  /* 0x0000001000097202 */ /* 0x000fca0000000f00 */
[----:B------:R0:W-:Y:S04]  /*0240*/  STG.E desc[UR4][R8.64+-0x20], R11 ;  /* 0xffffe00b08007986 */ /* 0x0001e8000c101904 */
[----:B------:R-:W2:Y:S04]  /*0250*/  LDG.E R12, desc[UR4][R6.64+-0x1c] ;  /* 0xffffe404060c7981 */ /* 0x000ea8000c1e1900 */
[----:B------:R-:W2:Y:S02]  /*0260*/  LDG.E R13, desc[UR4][R4.64+-0x1c] ;  /* 0xffffe404040d7981 */ /* 0x000ea4000c1e1900 */
[----:B--2---:R-:W-:-:S05]  /*0270*/  FADD R13, R12, R13 ;  /* 0x0000000d0c0d7221 */ /* 0x004fca0000000000 */
[----:B------:R1:W-:Y:S04]  /*0280*/  STG.E desc[UR4][R8.64+-0x1c], R13 ;  /* 0xffffe40d08007986 */ /* 0x0003e8000c101904 */
[----:B------:R-:W2:Y:S04]  /*0290*/  LDG.E R12, desc[UR4][R6.64+-0x18] ;  /* 0xffffe804060c7981 */ /* 0x000ea8000c1e1900 */
[----:B------:R-:W2:Y:S02]  /*02a0*/  LDG.E R15, desc[UR4][R4.64+-0x18] ;  /* 0xffffe804040f7981 */ /* 0x000ea4000c1e1900 */
[----:B--2---:R-:W-:-:S05]  /*02b0*/  FADD R15, R12, R15 ;  /* 0x0000000f0c0f7221 */ /* 0x004fca0000000000 */
[----:B------:R2:W-:Y:S04]  /*02c0*/  STG.E desc[UR4][R8.64+-0x18], R15 ;  /* 0xffffe80f08007986 */ /* 0x0005e8000c101904 */
[----:B------:R-:W3:Y:S04]  /*02d0*/  LDG.E R12, desc[UR4][R6.64+-0x14] ;  /* 0xffffec04060c7981 */ /* 0x000ee8000c1e1900 */
[----:B------:R-:W3:Y:S02]  /*02e0*/  LDG.E R17, desc[UR4][R4.64+-0x14] ;  /* 0xffffec0404117981 */ /* 0x000ee4000c1e1900 */
[----:B---3--:R-:W-:-:S05]  /*02f0*/  FADD R17, R12, R17 ;  /* 0x000000110c117221 */ /* 0x008fca0000000000 */
[----:B------:R3:W-:Y:S04]  /*0300*/  STG.E desc[UR4][R8.64+-0x14], R17 ;  /* 0xffffec1108007986 */ /* 0x0007e8000c101904 */
[----:B0-----:R-:W4:Y:S04]  /*0310*/  LDG.E R11, desc[UR4][R6.64+-0x10] ;  /* 0xfffff004060b7981 */ /* 0x001f28000c1e1900 */
[----:B------:R-:W4:Y:S02]  /*0320*/  LDG.E R12, desc[UR4][R4.64+-0x10] ;  /* 0xfffff004040c7981 */ /* 0x000f24000c1e1900 */
[----:B----4-:R-:W-:-:S05]  /*0330*/  FADD R11, R11, R12 ;  /* 0x0000000c0b0b7221 */ /* 0x010fca0000000000 */
[----:B------:R0:W-:Y:S04]  /*0340*/  STG.E desc[UR4][R8.64+-0x10], R11 ;  /* 0xfffff00b08007986 */ /* 0x0001e8000c101904 */
[----:B------:R-:W4:Y:S04]  /*0350*/  LDG.E R12, desc[UR4][R6.64+-0xc] ;  /* 0xfffff404060c7981 */ /* 0x000f28000c1e1900 */
[----:B-1----:R-:W4:Y:S02]  /*0360*/  LDG.E R13, desc[UR4][R4.64+-0xc] ;  /* 0xfffff404040d7981 */ /* 0x002f24000c1e1900 */
[----:B----4-:R-:W-:-:S05]  /*0370*/  FADD R13, R12, R13 ;  /* 0x0000000d0c0d7221 */ /* 0x010fca0000000000 */
[----:B------:R1:W-:Y:S04]  /*0380*/  STG.E desc[UR4][R8.64+-0xc], R13 ;  /* 0xfffff40d08007986 */ /* 0x0003e8000c101904 */
[----:B------:R-:W4:Y:S04]  /*0390*/  LDG.E R12, desc[UR4][R6.64+-0x8] ;  /* 0xfffff804060c7981 */ /* 0x000f28000c1e1900 */
[----:B--2---:R-:W4:Y:S02]  /*03a0*/  LDG.E R15, desc[UR4][R4.64+-0x8] ;  /* 0xfffff804040f7981 */ /* 0x004f24000c1e1900 */
[----:B----4-:R-:W-:-:S05]  /*03b0*/  FADD R15, R12, R15 ;  /* 0x0000000f0c0f7221 */ /* 0x010fca0000000000 */
[----:B------:R2:W-:Y:S04]  /*03c0*/  STG.E desc[UR4][R8.64+-0x8], R15 ;  /* 0xfffff80f08007986 */ /* 0x0005e8000c101904 */
[----:B------:R-:W4:Y:S04]  /*03d0*/  LDG.E R12, desc[UR4][R6.64+-0x4] ;  /* 0xfffffc04060c7981 */ /* 0x000f28000c1e1900 */
[----:B---3--:R-:W4:Y:S02]  /*03e0*/  LDG.E R17, desc[UR4][R4.64+-0x4] ;  /* 0xfffffc0404117981 */ /* 0x008f24000c1e1900 */
[----:B----4-:R-:W-:-:S05]  /*03f0*/  FADD R17, R12, R17 ;  /* 0x000000110c117221 */ /* 0x010fca0000000000 */
        /* <DEDUP_REMOVED lines=26> */
[----:B--2---:R-:W4:Y:S01]  /*05a0*/  LDG.E R15, desc[UR4][R4.64+0x18] ;  /* 0x00001804040f7981 */ /* 0x004f22000c1e1900 */
[----:B------:R-:W-:Y:S02]  /*05b0*/  VIADD R10, R10, 0x10 ;  /* 0x000000100a0a7836 */ /* 0x000fe40000000000 */
[----:B----4-:R-:W-:-:S05]  /*05c0*/  FADD R15, R12, R15 ;  /* 0x0000000f0c0f7221 */ /* 0x010fca0000000000 */
[----:B------:R2:W-:Y:S04]  /*05d0*/  STG.E desc[UR4][R8.64+0x18], R15 ;  /* 0x0000180f08007986 */ /* 0x0005e8000c101904 */
[----:B------:R4:W5:Y:S04]  /*05e0*/  LDG.E R12, desc[UR4][R6.64+0x1c] ;  /* 0x00001c04060c7981 */ /* 0x000968000c1e1900 */
[----:B---3--:R-:W5:Y:S01]  /*05f0*/  LDG.E R17, desc[UR4][R4.64+0x1c] ;  /* 0x00001c0404117981 */ /* 0x008f62000c1e1900 */
[----:B------:R-:W-:Y:S02]  /*0600*/  ISETP.NE.AND P1, PT, R10, RZ, PT ;  /* 0x000000ff0a00720c */ /* 0x000fe40003f25270 */
[----:B0-----:R-:W-:-:S02]  /*0610*/  IADD3 R11, P3, PT, R4, 0x40, RZ ;  /* 0x00000040040b7810 */ /* 0x001fc40007f7e0ff */
[----:B-1----:R-:W-:Y:S02]  /*0620*/  IADD3 R13, P2, PT, R8, 0x40, RZ ;  /* 0x00000040080d7810 */ /* 0x002fe40007f5e0ff */
[----:B----4-:R-:W-:Y:S02]  /*0630*/  IADD3 R6, P4, PT, R6, 0x40, RZ ;  /* 0x0000004006067810 */ /* 0x010fe40007f9e0ff */
[----:B------:R-:W-:Y:S02]  /*0640*/  IADD3.X R16, PT, PT, RZ, R9, RZ, P2, !PT ;  /* 0x00000009ff107210 */ /* 0x000fe400017fe4ff */
[----:B------:R-:W-:Y:S01]  /*0650*/  IADD3.X R7, PT, PT, RZ, R7, RZ, P4, !PT ;  /* 0x00000007ff077210 */ /* 0x000fe200027fe4ff */
[----:B-----5:R-:W-:Y:S01]  /*0660*/  FADD R17, R12, R17 ;  /* 0x000000110c117221 */ /* 0x020fe20000000000 */
[----:B------:R-:W-:-:S04]  /*0670*/  IMAD.X R12, RZ, RZ, R5, P3 ;  /* 0x000000ffff0c7224 */ /* 0x000fc800018e0605 */
[----:B------:R2:W-:Y:S01]  /*0680*/  STG.E desc[UR4][R8.64+0x1c], R17 ;  /* 0x00001c1108007986 */ /* 0x0005e2000c101904 */
[----:B------:R-:W-:Y:S05]  /*0690*/  @P1 BRA `(.L_x_7) ;  /* 0xfffffff800cc1947 */ /* 0x000fea000383ffff */
.L_x_6:
[----:B0-----:R-:W-:Y:S05]  /*06a0*/  @!P0 EXIT ;  /* 0x000000000000894d */ /* 0x001fea0003800000 */
[----:B------:R-:W-:Y:S02]  /*06b0*/  ISETP.GE.U32.AND P1, PT, R14, 0x8, PT ;  /* 0x000000080e00780c */ /* 0x000fe40003f26070 */
[----:B------:R-:W-:-:S04]  /*06c0*/  LOP3.LUT R16, R2, 0x7, RZ, 0xc0, !PT ;  /* 0x0000000702107812 */ /* 0x000fc800078ec0ff */
[----:B------:R-:W-:-:S07]  /*06d0*/  ISETP.NE.AND P0, PT, R16, RZ, PT ;  /* 0x000000ff1000720c */ /* 0x000fce0003f05270 */
[----:B------:R-:W-:Y:S06]  /*06e0*/  @!P1 BRA `(.L_x_8) ;  /* 0x0000000000d09947 */ /* 0x000fec0003800000 */
[----:B------:R-:W0:Y:S01]  /*06f0*/  LDC.64 R10, c[0x0][0x380] ;  /* 0x0000e000ff0a7b82 */ /* 0x000e220000000a00 */
[C---:B------:R-:W-:Y:S01]  /*0700*/  IMAD.IADD R5, R0.reuse, 0x1, R3 ;  /* 0x0000000100057824 */ /* 0x040fe200078e0203 */
[----:B------:R-:W1:Y:S06]  /*0710*/  LDCU.128 UR8, c[0x0][0x380] ;  /* 0x00007000ff0877ac */ /* 0x000e6c0008000c00 */
[----:B------:R-:W3:Y:S08]  /*0720*/  LDC.64 R12, c[0x0][0x388] ;  /* 0x0000e200ff0c7b82 */ /* 0x000ef00000000a00 */
[----:B--2---:R-:W2:Y:S01]  /*0730*/  LDC.64 R8, c[0x0][0x390] ;  /* 0x0000e400ff087b82 */ /* 0x004ea20000000a00 */
[----:B------:R-:W-:Y:S01]  /*0740*/  IADD3 R17, P1, PT, R0, R3, RZ ;  /* 0x0000000300117210 */ /* 0x000fe20007f3e0ff */
[----:B------:R-:W4:Y:S01]  /*0750*/  LDCU.64 UR6, c[0x0][0x390] ;  /* 0x00007200ff0677ac */ /* 0x000f220008000a00 */
[----:B0-----:R-:W-:-:S06]  /*0760*/  IMAD.WIDE.U32 R10, R5, 0x4, R10 ;  /* 0x00000004050a7825 */ /* 0x001fcc00078e000a */
[----:B------:R-:W5:Y:S01]  /*0770*/  LDG.E R10, desc[UR4][R10.64] ;  /* 0x000000040a0a7981 */ /* 0x000f62000c1e1900 */
[----:B---3--:R-:W-:-:S06]  /*0780*/  IMAD.WIDE.U32 R12, R5, 0x4, R12 ;  /* 0x00000004050c7825 */ /* 0x008fcc00078e000c */
[----:B------:R-:W5:Y:S01]  /*0790*/  LDG.E R13, desc[UR4][R12.64] ;  /* 0x000000040c0d7981 */ /* 0x000f62000c1e1900 */
[----:B------:R-:W-:Y:S01]  /*07a0*/  IADD3.X R4, PT, PT, RZ, RZ, RZ, P1, !PT ;  /* 0x000000ffff047210 */ /* 0x000fe20000ffe4ff */
[----:B------:R-:W-:-:S03]  /*07b0*/  IMAD.SHL.U32 R14, R17, 0x4, RZ ;  /* 0x00000004110e7824 */ /* 0x000fc600078e00ff */
[----:B------:R-:W-:Y:S02]  /*07c0*/  SHF.L.U64.HI R17, R17, 0x2, R4 ;  /* 0x0000000211117819 */ /* 0x000fe40000010204 */
[C---:B-1----:R-:W-:Y:S02]  /*07d0*/  IADD3 R6, P1, PT, R14.reuse, UR8, RZ ;  /* 0x000000080e067c10 */ /* 0x042fe4000ff3e0ff */
[----:B------:R-:W-:Y:S02]  /*07e0*/  IADD3 R4, P2, PT, R14, UR10, RZ ;  /* 0x0000000a0e047c10 */ /* 0x000fe4000ff5e0ff */
[----:B------:R-:W-:Y:S01]  /*07f0*/  IADD3.X R7, PT, PT, R17, UR9, RZ, P1, !PT ;  /* 0x0000000911077c10 */ /* 0x000fe20008ffe4ff */
[----:B-----5:R-:W-:Y:S01]  /*0800*/  FADD R15, R10, R13 ;  /* 0x0000000d0a0f7221 */ /* 0x020fe20000000000 */
[----:B--2---:R-:W-:Y:S01]  /*0810*/  IMAD.WIDE.U32 R10, R5, 0x4, R8 ;  /* 0x00000004050a7825 */ /* 0x004fe200078e0008 */
[----:B------:R-:W-:-:S04]  /*0820*/  IADD3.X R5, PT, PT, R17, UR11, RZ, P2, !PT ;  /* 0x0000000b11057c10 */ /* 0x000fc800097fe4ff */
[----:B------:R0:W-:Y:S04]  /*0830*/  STG.E desc[UR4][R10.64], R15 ;  /* 0x0000000f0a007986 */ /* 0x0001e8000c101904 */
[----:B------:R-:W2:Y:S04]  /*0840*/  LDG.E R12, desc[UR4][R6.64+0x4] ;  /* 0x00000404060c7981 */ /* 0x000ea8000c1e1900 */
[----:B------:R-:W2:Y:S01]  /*0850*/  LDG.E R13, desc[UR4][R4.64+0x4] ;  /* 0x00000404040d7981 */ /* 0x000ea2000c1e1900 */
[----:B----4-:R-:W-:-:S04]  /*0860*/  IADD3 R8, P1, PT, R14, UR6, RZ ;  /* 0x000000060e087c10 */ /* 0x010fc8000ff3e0ff */
[----:B------:R-:W-:Y:S01]  /*0870*/  IADD3.X R9, PT, PT, R17, UR7, RZ, P1, !PT ;  /* 0x0000000711097c10 */ /* 0x000fe20008ffe4ff */
[----:B--2---:R-:W-:-:S05]  /*0880*/  FADD R13, R12, R13 ;  /* 0x0000000d0c0d7221 */ /* 0x004fca0000000000 */
[----:B------:R1:W-:Y:S04]  /*0890*/  STG.E desc[UR4][R8.64+0x4], R13 ;  /* 0x0000040d08007986 */ /* 0x0003e8000c101904 */
[----:B------:R-:W2:Y:S04]  /*08a0*/  LDG.E R12, desc[UR4][R6.64+0x8] ;  /* 0x00000804060c7981 */ /* 0x000ea8000c1e1900 */
[----:B------:R-:W2:Y:S02]  /*08b0*/  LDG.E R17, desc[UR4][R4.64+0x8] ;  /* 0x0000080404117981 */ /* 0x000ea4000c1e1900 */
[----:B--2---:R-:W-:-:S05]  /*08c0*/  FADD R17, R12, R17 ;  /* 0x000000110c117221 */ /* 0x004fca0000000000 */
[----:B------:R2:W-:Y:S04]  /*08d0*/  STG.E desc[UR4][R8.64+0x8], R17 ;  /* 0x0000081108007986 */ /* 0x0005e8000c101904 */
[----:B0-----:R-:W3:Y:S04]  /*08e0*/  LDG.E R10, desc[UR4][R6.64+0xc] ;  /* 0x00000c04060a7981 */ /* 0x001ee8000c1e1900 */
[----:B------:R-:W3:Y:S02]  /*08f0*/  LDG.E R11, desc[UR4][R4.64+0xc] ;  /* 0x00000c04040b7981 */ /* 0x000ee4000c1e1900 */
[----:B---3--:R-:W-:-:S05]  /*0900*/  FADD R11, R10, R11 ;  /* 0x0000000b0a0b7221 */ /* 0x008fca0000000000 */
[----:B------:R0:W-:Y:S04]  /*0910*/  STG.E desc[UR4][R8.64+0xc], R11 ;  /* 0x00000c0b08007986 */ /* 0x0001e8000c101904 */
[----:B------:R-:W3:Y:S04]  /*0920*/  LDG.E R10, desc[UR4][R6.64+0x10] ;  /* 0x00001004060a7981 */ /* 0x000ee8000c1e1900 */
[----:B------:R-:W3:Y:S02]  /*0930*/  LDG.E R15, desc[UR4][R4.64+0x10] ;  /* 0x00001004040f7981 */ /* 0x000ee4000c1e1900 */
[----:B---3--:R-:W-:-:S05]  /*0940*/  FADD R15, R10, R15 ;  /* 0x0000000f0a0f7221 */ /* 0x008fca0000000000 */
        /* <DEDUP_REMOVED lines=9> */
[----:B------:R-:W2:Y:S04]  /*09e0*/  LDG.E R10, desc[UR4][R6.64+0x1c] ;  /* 0x00001c04060a7981 */ /* 0x000ea8000c1e1900 */
[----:B0-----:R-:W2:Y:S01]  /*09f0*/  LDG.E R11, desc[UR4][R4.64+0x1c] ;  /* 0x00001c04040b7981 */ /* 0x001ea2000c1e1900 */
[----:B------:R-:W-:Y:S01]  /*0a00*/  IADD3 R3, PT, PT, R3, 0x8, RZ ;  /* 0x0000000803037810 */ /* 0x000fe20007ffe0ff */
[----:B--2---:R-:W-:-:S05]  /*0a10*/  FADD R11, R10, R11 ;  /* 0x0000000b0a0b7221 */ /* 0x004fca0000000000 */
[----:B------:R3:W-:Y:S02]  /*0a20*/  STG.E desc[UR4][R8.64+0x1c], R11 ;  /* 0x00001c0b08007986 */ /* 0x0007e4000c101904 */
.L_x_8:
[----:B------:R-:W-:Y:S05]  /*0a30*/  @!P0 EXIT ;  /* 0x000000000000894d */ /* 0x000fea0003800000 */
[----:B------:R-:W-:Y:S02]  /*0a40*/  ISETP.GE.U32.AND P1, PT, R16, 0x4, PT ;  /* 0x000000041000780c */ /* 0x000fe40003f26070 */
[----:B------:R-:W-:-:S04]  /*0a50*/  LOP3.LUT R2, R2, 0x3, RZ, 0xc0, !PT ;  /* 0x0000000302027812 */ /* 0x000fc800078ec0ff */
[----:B------:R-:W-:-:S07]  /*0a60*/  ISETP.NE.AND P0, PT, R2, RZ, PT ;  /* 0x000000ff0200720c */ /* 0x000fce0003f05270 */
[----:B------:R-:W-:Y:S06]  /*0a70*/  @!P1 BRA `(.L_x_9) ;  /* 0x0000000000909947 */ /* 0x000fec0003800000 */
[----:B------:R-:W0:Y:S01]  /*0a80*/  LDC.64 R4, c[0x0][0x380] ;  /* 0x0000e000ff047b82 */ /* 0x000e220000000a00 */
[----:B--23--:R-:W-:Y:S01]  /*0a90*/  IMAD.IADD R17, R0, 0x1, R3 ;  /* 0x0000000100117824 */ /* 0x00cfe200078e0203 */
[----:B------:R-:W1:Y:S01]  /*0aa0*/  LDCU.128 UR8, c[0x0][0x380] ;  /* 0x00007000ff0877ac */ /* 0x000e620008000c00 */
[----:B------:R-:W2:Y:S05]  /*0ab0*/  LDCU.64 UR6, c[0x0][0x390] ;  /* 0x00007200ff0677ac */ /* 0x000eaa0008000a00 */
[----:B------:R-:W3:Y:S08]  /*0ac0*/  LDC.64 R6, c[0x0][0x388] ;  /* 0x0000e200ff067b82 */ /* 0x000ef00000000a00 */
[----:B------:R-:W4:Y:S01]  /*0ad0*/  LDC.64 R12, c[0x0][0x390] ;  /* 0x0000e400ff0c7b82 */ /* 0x000f220000000a00 */
[----:B0-----:R-:W-:-:S06]  /*0ae0*/  IMAD.WIDE.U32 R8, R17, 0x4, R4 ;  /* 0x0000000411087825 */ /* 0x001fcc00078e0004 */
[----:B------:R-:W5:Y:S01]  /*0af0*/  LDG.E R8, desc[UR4][R8.64] ;  /* 0x0000000408087981 */ /* 0x000f62000c1e1900 */
[----:B---3--:R-:W-:-:S06]  /*0b00*/  IMAD.WIDE.U32 R10, R17, 0x4, R6 ;  /* 0x00000004110a7825 */ /* 0x008fcc00078e0006 */
[----:B------:R-:W5:Y:S01]  /*0b10*/  LDG.E R11, desc[UR4][R10.64] ;  /* 0x000000040a0b7981 */ /* 0x000f62000c1e1900 */
[----:B------:R-:W-:-:S04]  /*0b20*/  IADD3 R4, P1, PT, R0, R3, RZ ;  /* 0x0000000300047210 */ /* 0x000fc80007f3e0ff */
[----:B------:R-:W-:Y:S01]  /*0b30*/  IADD3.X R5, PT, PT, RZ, RZ, RZ, P1, !PT ;  /* 0x000000ffff057210 */ /* 0x000fe20000ffe4ff */
[----:B------:R-:W-:-:S03]  /*0b40*/  IMAD.SHL.U32 R16, R4, 0x4, RZ ;  /* 0x0000000404107824 */ /* 0x000fc600078e00ff */
[----:B------:R-:W-:Y:S02]  /*0b50*/  SHF.L.U64.HI R14, R4, 0x2, R5 ;  /* 0x00000002040e7819 */ /* 0x000fe40000010205 */
[C---:B-1----:R-:W-:Y:S02]  /*0b60*/  IADD3 R6, P1, PT, R16.reuse, UR8, RZ ;  /* 0x0000000810067c10 */ /* 0x042fe4000ff3e0ff */
[----:B------:R-:W-:Y:S01]  /*0b70*/  IADD3 R4, P2, PT, R16, UR10, RZ ;  /* 0x0000000a10047c10 */ /* 0x000fe2000ff5e0ff */
[----:B----4-:R-:W-:Y:S01]  /*0b80*/  IMAD.WIDE.U32 R12, R17, 0x4, R12 ;  /* 0x00000004110c7825 */ /* 0x010fe200078e000c */
[C---:B------:R-:W-:Y:S02]  /*0b90*/  IADD3.X R7, PT, PT, R14.reuse, UR9, RZ, P1, !PT ;  /* 0x000000090e077c10 */ /* 0x040fe40008ffe4ff */
[----:B------:R-:W-:Y:S01]  /*0ba0*/  IADD3.X R5, PT, PT, R14, UR11, RZ, P2, !PT ;  /* 0x0000000b0e057c10 */ /* 0x000fe200097fe4ff */
[----:B-----5:R-:W-:-:S05]  /*0bb0*/  FADD R15, R8, R11 ;  /* 0x0000000b080f7221 */ /* 0x020fca0000000000 */
[----:B------:R0:W-:Y:S04]  /*0bc0*/  STG.E desc[UR4][R12.64], R15 ;  /* 0x0000000f0c007986 */ /* 0x0001e8000c101904 */
[----:B------:R-:W3:Y:S04]  /*0bd0*/  LDG.E R10, desc[UR4][R6.64+0x4] ;  /* 0x00000404060a7981 */ /* 0x000ee8000c1e1900 */
[----:B------:R-:W3:Y:S01]  /*0be0*/  LDG.E R11, desc[UR4][R4.64+0x4] ;  /* 0x00000404040b7981 */ /* 0x000ee2000c1e1900 */
[----:B--2---:R-:W-:-:S04]  /*0bf0*/  IADD3 R8, P1, PT, R16, UR6, RZ ;  /* 0x0000000610087c10 */ /* 0x004fc8000ff3e0ff */
[----:B------:R-:W-:Y:S01]  /*0c00*/  IADD3.X R9, PT, PT, R14, UR7, RZ, P1, !PT ;  /* 0x000000070e097c10 */ /* 0x000fe20008ffe4ff */
[----:B---3--:R-:W-:-:S05]  /*0c10*/  FADD R11, R10, R11 ;  /* 0x0000000b0a0b7221 */ /* 0x008fca0000000000 */
[----:B------:R1:W-:Y:S04]  /*0c20*/  STG.E desc[UR4][R8.64+0x4], R11 ;  /* 0x0000040b08007986 */ /* 0x0003e8000c101904 */
[----:B------:R-:W2:Y:S04]  /*0c30*/  LDG.E R10, desc[UR4][R6.64+0x8] ;  /* 0x00000804060a7981 */ /* 0x000ea8000c1e1900 */
[----:B------:R-:W2:Y:S02]  /*0c40*/  LDG.E R17, desc[UR4][R4.64+0x8] ;  /* 0x0000080404117981 */ /* 0x000ea4000c1e1900 */
[----:B--2---:R-:W-:-:S05]  /*0c50*/  FADD R17, R10, R17 ;  /* 0x000000110a117221 */ /* 0x004fca0000000000 */
[----:B------:R1:W-:Y:S04]  /*0c60*/  STG.E desc[UR4][R8.64+0x8], R17 ;  /* 0x0000081108007986 */ /* 0x0003e8000c101904 */
[----:B------:R-:W2:Y:S04]  /*0c70*/  LDG.E R10, desc[UR4][R6.64+0xc] ;  /* 0x00000c04060a7981 */ /* 0x000ea8000c1e1900 */
[----:B0-----:R-:W2:Y:S01]  /*0c80*/  LDG.E R13, desc[UR4][R4.64+0xc] ;  /* 0x00000c04040d7981 */ /* 0x001ea2000c1e1900 */
[----:B------:R-:W-:Y:S01]  /*0c90*/  IADD3 R3, PT, PT, R3, 0x4, RZ ;  /* 0x0000000403037810 */ /* 0x000fe20007ffe0ff */
[----:B--2---:R-:W-:-:S05]  /*0ca0*/  FADD R13, R10, R13 ;  /* 0x0000000d0a0d7221 */ /* 0x004fca0000000000 */
[----:B------:R1:W-:Y:S02]  /*0cb0*/  STG.E desc[UR4][R8.64+0xc], R13 ;  /* 0x00000c0d08007986 */ /* 0x0003e4000c101904 */
.L_x_9:
[----:B------:R-:W-:Y:S05]  /*0cc0*/  @!P0 EXIT ;  /* 0x000000000000894d */ /* 0x000fea0003800000 */
[----:B------:R-:W0:Y:S01]  /*0cd0*/  LDC.64 R4, c[0x0][0x390] ;  /* 0x0000e400ff047b82 */ /* 0x000e220000000a00 */
[----:B------:R-:W-:Y:S02]  /*0ce0*/  IMAD.IADD R3, R0, 0x1, R3 ;  /* 0x0000000100037824 */ /* 0x000fe400078e0203 */
[----:B------:R-:W-:-:S05]  /*0cf0*/  IMAD.MOV R0, RZ, RZ, -R2 ;  /* 0x000000ffff007224 */ /* 0x000fca00078e0a02 */
[----:B------:R-:W4:Y:S08]  /*0d00*/  LDC.64 R6, c[0x0][0x388] ;  /* 0x0000e200ff067b82 */ /* 0x000f300000000a00 */
[----:B-123--:R-:W1:Y:S01]  /*0d10*/  LDC.64 R8, c[0x0][0x380] ;  /* 0x0000e000ff087b82 */ /* 0x00ee620000000a00 */
[----:B0-----:R-:W-:-:S04]  /*0d20*/  IMAD.WIDE.U32 R4, R3, 0x4, R4 ;  /* 0x0000000403047825 */ /* 0x001fc800078e0004 */
[----:B------:R-:W-:Y:S01]  /*0d30*/  IMAD.MOV.U32 R13, RZ, RZ, R5 ;  /* 0x000000ffff0d7224 */ /* 0x000fe200078e0005 */
[----:B------:R-:W-:Y:S01]  /*0d40*/  MOV R10, R4 ;  /* 0x00000004000a7202 */ /* 0x000fe20000000f00 */
[----:B----4-:R-:W-:-:S05]  /*0d50*/  IMAD.WIDE.U32 R6, R3, 0x4, R6 ;  /* 0x0000000403067825 */ /* 0x010fca00078e0006 */
[----:B------:R-:W-:Y:S01]  /*0d60*/  MOV R11, R7 ;  /* 0x00000007000b7202 */ /* 0x000fe20000000f00 */
[----:B-1----:R-:W-:-:S07]  /*0d70*/  IMAD.WIDE.U32 R8, R3, 0x4, R8 ;  /* 0x0000000403087825 */ /* 0x002fce00078e0008 */
.L_x_10:
[----:B0-----:R-:W-:Y:S01]  /*0d80*/  MOV R2, R8 ;  /* 0x0000000800027202 */ /* 0x001fe20000000f00 */
[----:B------:R-:W-:Y:S01]  /*0d90*/  IMAD.MOV.U32 R5, RZ, RZ, R11 ;  /* 0x000000ffff057224 */ /* 0x000fe200078e000b */
[----:B------:R-:W-:Y:S01]  /*0da0*/  MOV R4, R6 ;  /* 0x0000000600047202 */ /* 0x000fe20000000f00 */
[----:B------:R-:W-:-:S04]  /*0db0*/  IMAD.MOV.U32 R3, RZ, RZ, R9 ;  /* 0x000000ffff037224 */ /* 0x000fc800078e0009 */
[----:B------:R-:W2:Y:S04]  /*0dc0*/  LDG.E R5, desc[UR4][R4.64] ;  /* 0x0000000404057981 */ /* 0x000ea8000c1e1900 */
[----:B------:R0:W2:Y:S01]  /*0dd0*/  LDG.E R2, desc[UR4][R2.64] ;  /* 0x0000000402027981 */ /* 0x0000a2000c1e1900 */
[----:B------:R-:W-:-:S04]  /*0de0*/  IADD3 R0, PT, PT, R0, 0x1, RZ ;  /* 0x0000000100007810 */ /* 0x000fc80007ffe0ff */
[----:B------:R-:W-:Y:S02]  /*0df0*/  ISETP.NE.AND P0, PT, R0, RZ, PT ;  /* 0x000000ff0000720c */ /* 0x000fe40003f05270 */
[----:B------:R-:W-:Y:S01]  /*0e00*/  IADD3 R8, P3, PT, R8, 0x4, RZ ;  /* 0x0000000408087810 */ /* 0x000fe20007f7e0ff */
[----:B0-----:R-:W-:Y:S01]  /*0e10*/  IMAD.MOV.U32 R3, RZ, RZ, R13 ;  /* 0x000000ffff037224 */ /* 0x001fe200078e000d */
[----:B------:R-:W-:-:S03]  /*0e20*/  IADD3 R6, P2, PT, R6, 0x4, RZ ;  /* 0x0000000406067810 */ /* 0x000fc60007f5e0ff */
[----:B------:R-:W-:Y:S01]  /*0e30*/  IMAD.X R9, RZ, RZ, R9, P3 ;  /* 0x000000ffff097224 */ /* 0x000fe200018e0609 */
[----:B------:R-:W-:Y:S01]  /*0e40*/  IADD3.X R11, PT, PT, RZ, R11, RZ, P2, !PT ;  /* 0x0000000bff0b7210 */ /* 0x000fe200017fe4ff */
[----:B--2---:R-:W-:Y:S01]  /*0e50*/  FADD R7, R2, R5 ;  /* 0x0000000502077221 */ /* 0x004fe20000000000 */
[----:B------:R-:W-:Y:S02]  /*0e60*/  MOV R2, R10 ;  /* 0x0000000a00027202 */ /* 0x000fe40000000f00 */
[----:B------:R-:W-:-:S03]  /*0e70*/  IADD3 R10, P1, PT, R10, 0x4, RZ ;  /* 0x000000040a0a7810 */ /* 0x000fc60007f3e0ff */
[----:B------:R0:W-:Y:S02]  /*0e80*/  STG.E desc[UR4][R2.64], R7 ;  /* 0x0000000702007986 */ /* 0x0001e4000c101904 */
[----:B------:R-:W-:Y:S01]  /*0e90*/  IMAD.X R13, RZ, RZ, R13, P1 ;  /* 0x000000ffff0d7224 */ /* 0x000fe200008e060d */
[----:B------:R-:W-:Y:S07]  /*0ea0*/  @P0 BRA `(.L_x_10) ;  /* 0xfffffffc00b40947 */ /* 0x000fee000383ffff */
[----:B------:R-:W-:Y:S05]  /*0eb0*/  EXIT ;  /* 0x000000000000794d */ /* 0x000fea0003800000 */
.L_x_11:
        /* <DEDUP_REMOVED lines=12> */
.L_x_14:


//--------------------- .text._Z30sqmatAdd_1ItemPerThread_KernelPfS_S_i --------------------------
	.section	.text._Z30sqmatAdd_1ItemPerThread_KernelPfS_S_i,"ax",@progbits
	.align	128
        .global         _Z30sqmatAdd_1ItemPerThread_KernelPfS_S_i
        .type           _Z30sqmatAdd_1ItemPerThread_KernelPfS_S_i,@function
        .size           _Z30sqmatAdd_1ItemPerThread_KernelPfS_S_i,(.L_x_15 - _Z30sqmatAdd_1ItemPerThread_KernelPfS_S_i)
        .other          _Z30sqmatAdd_1ItemPerThread_KernelPfS_S_i,@"STO_CUDA_ENTRY STV_DEFAULT"
_Z30sqmatAdd_1ItemPerThread_KernelPfS_S_i:
.text._Z30sqmatAdd_1ItemPerThread_KernelPfS_S_i:
[----:B------:R-:W-:Y:S01]  /*0000*/  LDC R1, c[0x0][0x37c] ;  /* 0x0000df00ff017b82 */ /* 0x000fe20000000800 */
[----:B------:R-:W0:Y:S01]  /*0010*/  S2R R0, SR_CTAID.X ;  /* 0x0000000000007919 */ /* 0x000e220000002500 */
[----:B------:R-:W0:Y:S01]  /*0020*/  LDCU UR4, c[0x0][0x360] ;  /* 0x00006c00ff0477ac */ /* 0x000e220008000800 */
[----:B------:R-:W0:Y:S01]  /*0030*/  S2R R3, SR_TID.X ;  /* 0x0000000000037919 */ /* 0x000e220000002100 */
[----:B------:R-:W1:Y:S01]  /*0040*/  LDCU UR5, c[0x0][0x364] ;  /* 0x00006c80ff0577ac */ /* 0x000e620008000800 */
[----:B------:R-:W1:Y:S01]  /*0050*/  S2R R7, SR_CTAID.Y ;  /* 0x0000000000077919 */ /* 0x000e620000002600 */
[----:B------:R-:W2:Y:S01]  /*0060*/  LDCU UR6, c[0x0][0x398] ;  /* 0x00007300ff0677ac */ /* 0x000ea20008000800 */
[----:B------:R-:W1:Y:S01]  /*0070*/  S2R R2, SR_TID.Y ;  /* 0x0000000000027919 */ /* 0x000e620000002200 */
[----:B0-----:R-:W-:Y:S02]  /*0080*/  IMAD R0, R0, UR4, R3 ;  /* 0x0000000400007c24 */ /* 0x001fe4000f8e0203 */
[----:B-1----:R-:W-:-:S05]  /*0090*/  IMAD R7, R7, UR5, R2 ;  /* 0x0000000507077c24 */ /* 0x002fca000f8e0202 */
[----:B------:R-:W-:-:S04]  /*00a0*/  VIMNMX R2, PT, PT, R0, R7, !PT ;  /* 0x0000000700027248 */ /* 0x000fc80007fe0100 */
[----:B--2---:R-:W-:-:S13]  /*00b0*/  ISETP.GE.AND P0, PT, R2, UR6, PT ;  /* 0x0000000602007c0c */ /* 0x004fda000bf06270 */
[----:B------:R-:W-:Y:S05]  /*00c0*/  @P0 EXIT ;  /* 0x000000000000094d */ /* 0x000fea0003800000 */
[----:B------:R-:W0:Y:S01]  /*00d0*/  LDC.64 R2, c[0x0][0x380] ;  /* 0x0000e000ff027b82 */ /* 0x000e220000000a00 */
[----:B------:R-:W1:Y:S01]  /*00e0*/  LDCU.64 UR4, c[0x0][0x358] ;  /* 0x00006b00ff0477ac */ /* 0x000e620008000a00 */
[----:B------:R-:W-:-:S06]  /*00f0*/  IMAD R9, R7, UR6, R0 ;  /* 0x0000000607097c24 */ /* 0x000fcc000f8e0200 */
[----:B------:R-:W2:Y:S08]  /*0100*/  LDC.64 R4, c[0x0][0x388] ;  /* 0x0000e200ff047b82 */ /* 0x000eb00000000a00 */
[----:B------:R-:W3:Y:S01]  /*0110*/  LDC.64 R6, c[0x0][0x390] ;  /* 0x0000e400ff067b82 */ /* 0x000ee20000000a00 */
[----:B0-----:R-:W-:-:S06]  /*0120*/  IMAD.WIDE R2, R9, 0x4, R2 ;  /* 0x0000000409027825 */ /* 0x001fcc00078e0202 */
[----:B-1----:R-:W4:Y:S01]  /*0130*/  LDG.E R2, desc[UR4][R2.64] ;  /* 0x0000000402027981 */ /* 0x002f22000c1e1900 */
[----:B--2---:R-:W-:-:S06]  /*0140*/  IMAD.WIDE R4, R9, 0x4, R4 ;  /* 0x0000000409047825 */ /* 0x004fcc00078e0204 */
[----:B------:R-:W4:Y:S01]  /*0150*/  LDG.E R5, desc[UR4][R4.64] ;  /* 0x0000000404057981 */ /* 0x000f22000c1e1900 */
[----:B---3--:R-:W-:-:S04]  /*0160*/  IMAD.WIDE R6, R9, 0x4, R6 ;  /* 0x0000000409067825 */ /* 0x008fc800078e0206 */
[----:B----4-:R-:W-:-:S05]  /*0170*/  FADD R9, R2, R5 ;  /* 0x0000000502097221 */ /* 0x010fca0000000000 */
[----:B------:R-:W-:Y:S01]  /*0180*/  STG.E desc[UR4][R6.64], R9 ;  /* 0x0000000906007986 */ /* 0x000fe2000c101904 */
[----:B------:R-:W-:Y:S05]  /*0190*/  EXIT ;  /* 0x000000000000794d */ /* 0x000fea0003800000 */
.L_x_12:
        /* <DEDUP_REMOVED lines=14> */
.L_x_15:


//--------------------- .nv.shared.reserved.0     --------------------------
	.section	.nv.shared.reserved.0,"aw",@nobits
	.weak		__nv_reservedSMEM_offset_0_alias
	.size		__nv_reservedSMEM_offset_0_alias, 0, 64
	.other		__nv_reservedSMEM_offset_0_alias,@"STO_CUDA_RESERVED_SHARED STV_DEFAULT"
__nv_reservedSMEM_offset_0_alias:
	.zero		0
	.zero		64


//--------------------- .nv.constant0._Z29sqmatAdd_1ColPerThread_KernelPfS_S_i --------------------------
	.section	.nv.constant0._Z29sqmatAdd_1ColPerThread_KernelPfS_S_i,"a",@progbits
	.sectionflags	@""
	.align	4
.nv.constant0._Z29sqmatAdd_1ColPerThread_KernelPfS_S_i:
	.zero		924


//--------------------- .nv.constant0._Z29sqmatAdd_1RowPerThread_KernelPfS_S_i --------------------------
	.section	.nv.constant0._Z29sqmatAdd_1RowPerThread_KernelPfS_S_i,"a",@progbits
	.sectionflags	@""
	.align	4
.nv.constant0._Z29sqmatAdd_1RowPerThread_KernelPfS_S_i:
	.zero		924


//--------------------- .nv.constant0._Z30sqmatAdd_1ItemPerThread_KernelPfS_S_i --------------------------
	.section	.nv.constant0._Z30sqmatAdd_1ItemPerThread_KernelPfS_S_i,"a",@progbits
	.sectionflags	@""
	.align	4
.nv.constant0._Z30sqmatAdd_1ItemPerThread_KernelPfS_S_i:
	.zero		924


//--------------------- SYMBOLS --------------------------

	.type		.nv.reservedSmem.offset0,@object
	.size		.nv.reservedSmem.offset0,0x4
